def attn_fwd(
    Q,
    K,
    V,
    Out,
    Lse,
    sm_scale,
    stride_qz,
    stride_qh,
    stride_qm,
    stride_qk,
    stride_kz,
    stride_kh,
    stride_kn,
    stride_kk,
    stride_vz,
    stride_vh,
    stride_vn,
    stride_vk,
    stride_oz,
    stride_oh,
    stride_om,
    stride_ok,
    seqlen_q,
    seqlen_k,
    BLOCK_M: tl.constexpr,
    BLOCK_N: tl.constexpr,
    HEAD_DIM: tl.constexpr,
    CAUSAL: tl.constexpr,
):
    start_m = tl.program_id(0)
    off_hz = tl.program_id(1)
    q_off = off_hz * stride_qh
    k_off = off_hz * stride_kh
    v_off = off_hz * stride_vh
    offs_m = start_m * BLOCK_M + tl.arange(0, BLOCK_M)
    offs_d = tl.arange(0, HEAD_DIM)
    offs_n = tl.arange(0, BLOCK_N)
    q_ptrs = Q + q_off + offs_m[:, None] * stride_qm + offs_d[None, :] * stride_qk
    k_ptrs = K + k_off + offs_d[:, None] * stride_kk + offs_n[None, :] * stride_kn
    v_ptrs = V + v_off + offs_n[:, None] * stride_vn + offs_d[None, :] * stride_vk
    m_i = tl.full([BLOCK_M], float("-inf"), dtype=tl.float32)
    l_i = tl.zeros([BLOCK_M], dtype=tl.float32) + 1.0
    acc = tl.zeros([BLOCK_M, HEAD_DIM], dtype=tl.float32)
    q = tl.load(q_ptrs)
    acc, l_i, m_i = _attn_fwd_inner(
        acc,
        l_i,
        m_i,
        q,
        k_ptrs,
        v_ptrs,
        sm_scale,
        stride_kn,
        stride_vn,
        start_m,
        seqlen_k,
        BLOCK_M,
        BLOCK_N,
        HEAD_DIM,
        CAUSAL,
    )
    acc = acc / l_i[:, None]
    lse = m_i + tl.math.log2(l_i) / 1.4426950408889634
    o_ptrs = (
        Out
        + off_hz * stride_oh
        + offs_m[:, None] * stride_om
        + offs_d[None, :] * stride_ok
    )
    tl.store(o_ptrs, acc.to(Out.dtype.element_ty))
    tl.store(Lse + off_hz * seqlen_q + offs_m, lse)

# config = {"BLOCK_M": 32, "BLOCK_N": 64, "HEAD_DIM": 64, "arch": "sm_80", "causal": false, "dtype": "fp16", "num_stages": 2, "num_warps": 4}
# arch = sm_80


// ===== COMPILED SASS (sm_80) =====

	.target	sm_80

	.elftype	@"ET_EXEC"


//--------------------- .note.nv.tkinfo           --------------------------
	.section	.note.nv.tkinfo,"",@"SHT_NOTE"
	.sectionflags	@"SHF_NOTE_NV_TKINFO"
	.tkinfo
        /*0018*/ 	.word	0x00000002
        /*0030*/ 	.string	""
        /*0030*/ 	.string	"ptxas"
        /*0030*/ 	.string	"Cuda compilation tools, release 13.0, V13.0.88"
        /*0030*/ 	.string	"Build cuda_13.0.r13.0/compiler.36424714_0"
        /*0030*/ 	.string	"-v  -suppress-debug-info  -lineinfo  -arch sm_80 "



//--------------------- .note.nv.cuinfo           --------------------------
	.section	.note.nv.cuinfo,"",@"SHT_NOTE"
	.sectionflags	@"SHF_NOTE_NV_CUINFO"
        /*0018*/ 	.short	0x0002
        /*001a*/ 	.short	0x0050
        /*001c*/ 	.short	0x0082
	.zero		2


//--------------------- .nv.info                  --------------------------
	.section	.nv.info,"",@"SHT_CUDA_INFO"
	.align	4


	//----- nvinfo : EIATTR_REGCOUNT
	.align		4
        /*0000*/ 	.byte	0x04, 0x2f
        /*0002*/ 	.short	(.L_2 - .L_1)
	.align		4
.L_1:
        /*0004*/ 	.word	index@(attn_fwd)
        /*0008*/ 	.word	0x000000ff


	//----- nvinfo : EIATTR_FRAME_SIZE
	.align		4
.L_2:
        /*000c*/ 	.byte	0x04, 0x11
        /*000e*/ 	.short	(.L_4 - .L_3)
	.align		4
.L_3:
        /*0010*/ 	.word	index@(attn_fwd)
        /*0014*/ 	.word	0x00000000


	//----- nvinfo : EIATTR_MIN_STACK_SIZE
	.align		4
.L_4:
        /*0018*/ 	.byte	0x04, 0x12
        /*001a*/ 	.short	(.L_6 - .L_5)
	.align		4
.L_5:
        /*001c*/ 	.word	index@(attn_fwd)
        /*0020*/ 	.word	0x00000000
.L_6:


//--------------------- .nv.info.attn_fwd         --------------------------
	.section	.nv.info.attn_fwd,"",@"SHT_CUDA_INFO"
	.sectionflags	@""
	.align	4


	//----- nvinfo : EIATTR_CUDA_API_VERSION
	.align		4
        /*0000*/ 	.byte	0x04, 0x37
        /*0002*/ 	.short	(.L_8 - .L_7)
.L_7:
        /*0004*/ 	.word	0x00000082


	//----- nvinfo : EIATTR_SW2861232_WAR
	.align		4
.L_8:
        /*0008*/ 	.byte	0x01, 0x35
	.zero		2


	//----- nvinfo : EIATTR_PARAM_CBANK
	.align		4
        /*000c*/ 	.byte	0x04, 0x0a
        /*000e*/ 	.short	(.L_10 - .L_9)
	.align		4
.L_9:
        /*0010*/ 	.word	index@(.nv.constant0.attn_fwd)
        /*0014*/ 	.short	0x0160
        /*0016*/ 	.short	0x0088


	//----- nvinfo : EIATTR_CBANK_PARAM_SIZE
	.align		4
.L_10:
        /*0018*/ 	.byte	0x03, 0x19
        /*001a*/ 	.short	0x0088


	//----- nvinfo : EIATTR_KPARAM_INFO
	.align		4
        /*001c*/ 	.byte	0x04, 0x17
        /*001e*/ 	.short	(.L_12 - .L_11)
.L_11:
        /*0020*/ 	.word	0x00000000
        /*0024*/ 	.short	0x0019
        /*0026*/ 	.short	0x0080
        /*0028*/ 	.byte	0x00, 0xf4, 0x21, 0x00


	//----- nvinfo : EIATTR_KPARAM_INFO
	.align		4
.L_12:
        /*002c*/ 	.byte	0x04, 0x17
        /*002e*/ 	.short	(.L_14 - .L_13)
.L_13:
        /*0030*/ 	.word	0x00000000
        /*0034*/ 	.short	0x0018
        /*0036*/ 	.short	0x0078
        /*0038*/ 	.byte	0x00, 0xf4, 0x21, 0x00


	//----- nvinfo : EIATTR_KPARAM_INFO
	.align		4
.L_14:
        /*003c*/ 	.byte	0x04, 0x17
        /*003e*/ 	.short	(.L_16 - .L_15)
.L_15:
        /*0040*/ 	.word	0x00000000
        /*0044*/ 	.short	0x0017
        /*0046*/ 	.short	0x0070
        /*0048*/ 	.byte	0x00, 0xf0, 0x11, 0x00


	//----- nvinfo : EIATTR_KPARAM_INFO
	.align		4
.L_16:
        /*004c*/ 	.byte	0x04, 0x17
        /*004e*/ 	.short	(.L_18 - .L_17)
.L_17:
        /*0050*/ 	.word	0x00000000
        /*0054*/ 	.short	0x0016
        /*0056*/ 	.short	0x006c
        /*0058*/ 	.byte	0x00, 0xf0, 0x11, 0x00


	//----- nvinfo : EIATTR_KPARAM_INFO
	.align		4
.L_18:
        /*005c*/ 	.byte	0x04, 0x17
        /*005e*/ 	.short	(.L_20 - .L_19)
.L_19:
        /*0060*/ 	.word	0x00000000
        /*0064*/ 	.short	0x0015
        /*0066*/ 	.short	0x0068
        /*0068*/ 	.byte	0x00, 0xf0, 0x11, 0x00


	//----- nvinfo : EIATTR_KPARAM_INFO
	.align		4
.L_20:
        /*006c*/ 	.byte	0x04, 0x17
        /*006e*/ 	.short	(.L_22 - .L_21)
.L_21:
        /*0070*/ 	.word	0x00000000
        /*0074*/ 	.short	0x0014
        /*0076*/ 	.short	0x0064
        /*0078*/ 	.byte	0x00, 0xf0, 0x11, 0x00


	//----- nvinfo : EIATTR_KPARAM_INFO
	.align		4
.L_22:
        /*007c*/ 	.byte	0x04, 0x17
        /*007e*/ 	.short	(.L_24 - .L_23)
.L_23:
        /*0080*/ 	.word	0x00000000
        /*0084*/ 	.short	0x0013
        /*0086*/ 	.short	0x0060
        /*0088*/ 	.byte	0x00, 0xf0, 0x11, 0x00


	//----- nvinfo : EIATTR_KPARAM_INFO
	.align		4
.L_24:
        /*008c*/ 	.byte	0x04, 0x17
        /*008e*/ 	.short	(.L_26 - .L_25)
.L_25:
        /*0090*/ 	.word	0x00000000
        /*0094*/ 	.short	0x0012
        /*0096*/ 	.short	0x005c
        /*0098*/ 	.byte	0x00, 0xf0, 0x11, 0x00


	//----- nvinfo : EIATTR_KPARAM_INFO
	.align		4
.L_26:
        /*009c*/ 	.byte	0x04, 0x17
        /*009e*/ 	.short	(.L_28 - .L_27)
.L_27:
        /*00a0*/ 	.word	0x00000000
        /*00a4*/ 	.short	0x0011
        /*00a6*/ 	.short	0x0058
        /*00a8*/ 	.byte	0x00, 0xf0, 0x11, 0x00


	//----- nvinfo : EIATTR_KPARAM_INFO
	.align		4
.L_28:
        /*00ac*/ 	.byte	0x04, 0x17
        /*00ae*/ 	.short	(.L_30 - .L_29)
.L_29:
        /*00b0*/ 	.word	0x00000000
        /*00b4*/ 	.short	0x0010
        /*00b6*/ 	.short	0x0054
        /*00b8*/ 	.byte	0x00, 0xf0, 0x11, 0x00


	//----- nvinfo : EIATTR_KPARAM_INFO
	.align		4
.L_30:
        /*00bc*/ 	.byte	0x04, 0x17
        /*00be*/ 	.short	(.L_32 - .L_31)
.L_31:
        /*00c0*/ 	.word	0x00000000
        /*00c4*/ 	.short	0x000f
        /*00c6*/ 	.short	0x0050
        /*00c8*/ 	.byte	0x00, 0xf0, 0x11, 0x00


	//----- nvinfo : EIATTR_KPARAM_INFO
	.align		4
.L_32:
        /*00cc*/ 	.byte	0x04, 0x17
        /*00ce*/ 	.short	(.L_34 - .L_33)
.L_33:
        /*00d0*/ 	.word	0x00000000
        /*00d4*/ 	.short	0x000e
        /*00d6*/ 	.short	0x004c
        /*00d8*/ 	.byte	0x00, 0xf0, 0x11, 0x00


	//----- nvinfo : EIATTR_KPARAM_INFO
	.align		4
.L_34:
        /*00dc*/ 	.byte	0x04, 0x17
        /*00de*/ 	.short	(.L_36 - .L_35)
.L_35:
        /*00e0*/ 	.word	0x00000000
        /*00e4*/ 	.short	0x000d
        /*00e6*/ 	.short	0x0048
        /*00e8*/ 	.byte	0x00, 0xf0, 0x11, 0x00


	//----- nvinfo : EIATTR_KPARAM_INFO
	.align		4
.L_36:
        /*00ec*/ 	.byte	0x04, 0x17
        /*00ee*/ 	.short	(.L_38 - .L_37)
.L_37:
        /*00f0*/ 	.word	0x00000000
        /*00f4*/ 	.short	0x000c
        /*00f6*/ 	.short	0x0044
        /*00f8*/ 	.byte	0x00, 0xf0, 0x11, 0x00


	//----- nvinfo : EIATTR_KPARAM_INFO
	.align		4
.L_38:
        /*00fc*/ 	.byte	0x04, 0x17
        /*00fe*/ 	.short	(.L_40 - .L_39)
.L_39:
        /*0100*/ 	.word	0x00000000
        /*0104*/ 	.short	0x000b
        /*0106*/ 	.short	0x0040
        /*0108*/ 	.byte	0x00, 0xf0, 0x11, 0x00


	//----- nvinfo : EIATTR_KPARAM_INFO
	.align		4
.L_40:
        /*010c*/ 	.byte	0x04, 0x17
        /*010e*/ 	.short	(.L_42 - .L_41)
.L_41:
        /*0110*/ 	.word	0x00000000
        /*0114*/ 	.short	0x000a
        /*0116*/ 	.short	0x003c
        /*0118*/ 	.byte	0x00, 0xf0, 0x11, 0x00


	//----- nvinfo : EIATTR_KPARAM_INFO
	.align		4
.L_42:
        /*011c*/ 	.byte	0x04, 0x17
        /*011e*/ 	.short	(.L_44 - .L_43)
.L_43:
        /*0120*/ 	.word	0x00000000
        /*0124*/ 	.short	0x0009
        /*0126*/ 	.short	0x0038
        /*0128*/ 	.byte	0x00, 0xf0, 0x11, 0x00


	//----- nvinfo : EIATTR_KPARAM_INFO
	.align		4
.L_44:
        /*012c*/ 	.byte	0x04, 0x17
        /*012e*/ 	.short	(.L_46 - .L_45)
.L_45:
        /*0130*/ 	.word	0x00000000
        /*0134*/ 	.short	0x0008
        /*0136*/ 	.short	0x0034
        /*0138*/ 	.byte	0x00, 0xf0, 0x11, 0x00


	//----- nvinfo : EIATTR_KPARAM_INFO
	.align		4
.L_46:
        /*013c*/ 	.byte	0x04, 0x17
        /*013e*/ 	.short	(.L_48 - .L_47)
.L_47:
        /*0140*/ 	.word	0x00000000
        /*0144*/ 	.short	0x0007
        /*0146*/ 	.short	0x0030
        /*0148*/ 	.byte	0x00, 0xf0, 0x11, 0x00


	//----- nvinfo : EIATTR_KPARAM_INFO
	.align		4
.L_48:
        /*014c*/ 	.byte	0x04, 0x17
        /*014e*/ 	.short	(.L_50 - .L_49)
.L_49:
        /*0150*/ 	.word	0x00000000
        /*0154*/ 	.short	0x0006
        /*0156*/ 	.short	0x002c
        /*0158*/ 	.byte	0x00, 0xf0, 0x11, 0x00


	//----- nvinfo : EIATTR_KPARAM_INFO
	.align		4
.L_50:
        /*015c*/ 	.byte	0x04, 0x17
        /*015e*/ 	.short	(.L_52 - .L_51)
.L_51:
        /*0160*/ 	.word	0x00000000
        /*0164*/ 	.short	0x0005
        /*0166*/ 	.short	0x0028
        /*0168*/ 	.byte	0x00, 0xf0, 0x11, 0x00


	//----- nvinfo : EIATTR_KPARAM_INFO
	.align		4
.L_52:
        /*016c*/ 	.byte	0x04, 0x17
        /*016e*/ 	.short	(.L_54 - .L_53)
.L_53:
        /*0170*/ 	.word	0x00000000
        /*0174*/ 	.short	0x0004
        /*0176*/ 	.short	0x0020
        /*0178*/ 	.byte	0x00, 0xf4, 0x21, 0x00


	//----- nvinfo : EIATTR_KPARAM_INFO
	.align		4
.L_54:
        /*017c*/ 	.byte	0x04, 0x17
        /*017e*/ 	.short	(.L_56 - .L_55)
.L_55:
        /*0180*/ 	.word	0x00000000
        /*0184*/ 	.short	0x0003
        /*0186*/ 	.short	0x0018
        /*0188*/ 	.byte	0x00, 0xf4, 0x21, 0x00


	//----- nvinfo : EIATTR_KPARAM_INFO
	.align		4
.L_56:
        /*018c*/ 	.byte	0x04, 0x17
        /*018e*/ 	.short	(.L_58 - .L_57)
.L_57:
        /*0190*/ 	.word	0x00000000
        /*0194*/ 	.short	0x0002
        /*0196*/ 	.short	0x0010
        /*0198*/ 	.byte	0x00, 0xf4, 0x21, 0x00


	//----- nvinfo : EIATTR_KPARAM_INFO
	.align		4
.L_58:
        /*019c*/ 	.byte	0x04, 0x17
        /*019e*/ 	.short	(.L_60 - .L_59)
.L_59:
        /*01a0*/ 	.word	0x00000000
        /*01a4*/ 	.short	0x0001
        /*01a6*/ 	.short	0x0008
        /*01a8*/ 	.byte	0x00, 0xf4, 0x21, 0x00


	//----- nvinfo : EIATTR_KPARAM_INFO
	.align		4
.L_60:
        /*01ac*/ 	.byte	0x04, 0x17
        /*01ae*/ 	.short	(.L_62 - .L_61)
.L_61:
        /*01b0*/ 	.word	0x00000000
        /*01b4*/ 	.short	0x0000
        /*01b6*/ 	.short	0x0000
        /*01b8*/ 	.byte	0x00, 0xf4, 0x21, 0x00


	//----- nvinfo : EIATTR_MAXREG_COUNT
	.align		4
.L_62:
        /*01bc*/ 	.byte	0x03, 0x1b
        /*01be*/ 	.short	0x00ff


	//----- nvinfo : EIATTR_NUM_BARRIERS
	.align		4
        /*01c0*/ 	.byte	0x02, 0x4c
        /*01c2*/ 	.byte	0x01
	.zero		1


	//----- nvinfo : EIATTR_MERCURY_ISA_VERSION
	.align		4
        /*01c4*/ 	.byte	0x03, 0x5f
        /*01c6*/ 	.short	0x0000


	//----- nvinfo : EIATTR_COOP_GROUP_MASK_REGIDS
	.align		4
        /*01c8*/ 	.byte	0x04, 0x29
        /*01ca*/ 	.short	(.L_64 - .L_63)


	//   ....[0]....
.L_63:
        /*01cc*/ 	.word	0xffffffff


	//   ....[1]....
        /*01d0*/ 	.word	0xffffffff


	//   ....[2]....
        /*01d4*/ 	.word	0xffffffff


	//   ....[3]....
        /*01d8*/ 	.word	0xffffffff


	//   ....[4]....
        /*01dc*/ 	.word	0xffffffff


	//   ....[5]....
        /*01e0*/ 	.word	0xffffffff


	//   ....[6]....
        /*01e4*/ 	.word	0xffffffff


	//   ....[7]....
        /*01e8*/ 	.word	0xffffffff


	//   ....[8]....
        /*01ec*/ 	.word	0xffffffff


	//   ....[9]....
        /*01f0*/ 	.word	0xffffffff


	//   ....[10]....
        /*01f4*/ 	.word	0xffffffff


	//   ....[11]....
        /*01f8*/ 	.word	0xffffffff


	//   ....[12]....
        /*01fc*/ 	.word	0xffffffff


	//   ....[13]....
        /*0200*/ 	.word	0xffffffff


	//   ....[14]....
        /*0204*/ 	.word	0xffffffff


	//   ....[15]....
        /*0208*/ 	.word	0xffffffff


	//   ....[16]....
        /*020c*/ 	.word	0xffffffff


	//   ....[17]....
        /*0210*/ 	.word	0xffffffff


	//   ....[18]....
        /*0214*/ 	.word	0xffffffff


	//   ....[19]....
        /*0218*/ 	.word	0xffffffff


	//----- nvinfo : EIATTR_COOP_GROUP_INSTR_OFFSETS
	.align		4
.L_64:
        /*021c*/ 	.byte	0x04, 0x28
        /*021e*/ 	.short	(.L_66 - .L_65)


	//   ....[0]....
.L_65:
        /*0220*/ 	.word	0x00002430


	//   ....[1]....
        /*0224*/ 	.word	0x00002440


	//   ....[2]....
        /*0228*/ 	.word	0x00002450


	//   ....[3]....
        /*022c*/ 	.word	0x00002460


	//   ....[4]....
        /*0230*/ 	.word	0x000024c0


	//   ....[5]....
        /*0234*/ 	.word	0x000024d0


	//   ....[6]....
        /*0238*/ 	.word	0x000024e0


	//   ....[7]....
        /*023c*/ 	.word	0x000024f0


	//   ....[8]....
        /*0240*/ 	.word	0x000025a0


	//   ....[9]....
        /*0244*/ 	.word	0x000025c0


	//   ....[10]....
        /*0248*/ 	.word	0x00002a50


	//   ....[11]....
        /*024c*/ 	.word	0x00002a60


	//   ....[12]....
        /*0250*/ 	.word	0x00002a70


	//   ....[13]....
        /*0254*/ 	.word	0x00002a80


	//   ....[14]....
        /*0258*/ 	.word	0x00002ad0


	//   ....[15]....
        /*025c*/ 	.word	0x00002ae0


	//   ....[16]....
        /*0260*/ 	.word	0x00002af0


	//   ....[17]....
        /*0264*/ 	.word	0x00002b00


	//   ....[18]....
        /*0268*/ 	.word	0x00002bb0


	//   ....[19]....
        /*026c*/ 	.word	0x00002bd0


	//----- nvinfo : EIATTR_EXIT_INSTR_OFFSETS
	.align		4
.L_66:
        /*0270*/ 	.byte	0x04, 0x1c
        /*0272*/ 	.short	(.L_68 - .L_67)


	//   ....[0]....
.L_67:
        /*0274*/ 	.word	0x000049d0


	//   ....[1]....
        /*0278*/ 	.word	0x00004a70


	//----- nvinfo : EIATTR_REQNTID
	.align		4
.L_68:
        /*027c*/ 	.byte	0x04, 0x10
        /*027e*/ 	.short	(.L_70 - .L_69)
.L_69:
        /*0280*/ 	.word	0x00000080
        /*0284*/ 	.word	0x00000001
        /*0288*/ 	.word	0x00000001
.L_70:


//--------------------- .nv.callgraph             --------------------------
	.section	.nv.callgraph,"",@"SHT_CUDA_CALLGRAPH"
	.align	4
	.sectionentsize	8
	.align		4
        /*0000*/ 	.word	0x00000000
	.align		4
        /*0004*/ 	.word	0xffffffff
	.align		4
        /*0008*/ 	.word	0x00000000
	.align		4
        /*000c*/ 	.word	0xfffffffe
	.align		4
        /*0010*/ 	.word	0x00000000
	.align		4
        /*0014*/ 	.word	0xfffffffd
	.align		4
        /*0018*/ 	.word	0x00000000
	.align		4
        /*001c*/ 	.word	0xfffffffc


//--------------------- .nv.rel.action            --------------------------
	.section	.nv.rel.action,"",@"SHT_CUDA_RELOCINFO"
	.align	8
	.sectionentsize	8
        /*0000*/ 	.byte	0x73, 0x00, 0x00, 0x00, 0x00, 0x00, 0x00, 0x00, 0x00, 0x00, 0x00, 0x11, 0x25, 0x00, 0x05, 0x36


//--------------------- .nv.constant4             --------------------------
	.section	.nv.constant4,"a",@progbits
	.align	8
	.align		8
.nv.constant4:
        /*0000*/ 	.dword	_$_str


//--------------------- .nv.constant0.attn_fwd    --------------------------
	.section	.nv.constant0.attn_fwd,"a",@progbits
	.sectionflags	@""
	.align	4
.nv.constant0.attn_fwd:
	.zero		488


//--------------------- .text.attn_fwd            --------------------------
	.section	.text.attn_fwd,"ax",@progbits
	.sectioninfo	@"SHI_REGISTERS=255"
	.align	128
        .global         attn_fwd
        .type           attn_fwd,@function
        .size           attn_fwd,(.L_x_3 - attn_fwd)
        .other          attn_fwd,@"STO_CUDA_ENTRY STV_DEFAULT"
attn_fwd:
.text.attn_fwd:
[----:B------:R-:W-:Y:S02]  /*0000*/  IMAD.MOV.U32 R1, RZ, RZ, c[0x0][0x28] ;  /* 0x00000a00ff017624 */ /* 0x000fe400078e00ff */
[----:B------:R-:W0:Y:S01]  /*0010*/  S2R R50, SR_TID.X ;  /* 0x0000000000327919 */ /* 0x000e220000002100 */
[----:B------:R-:W-:Y:S01]  /*0020*/  MOV R22, c[0x0][0x198] ;  /* 0x0000660000167a02 */ /* 0x000fe20000000f00 */
[----:B------:R-:W-:Y:S02]  /*0030*/  ULDC.64 UR4, c[0x0][0x118] ;  /* 0x0000460000047ab9 */ /* 0x000fe40000000a00 */
[----:B------:R-:W1:Y:S04]  /*0040*/  S2R R3, SR_CTAID.X ;  /* 0x0000000000037919 */ /* 0x000e680000002500 */
[----:B------:R-:W2:Y:S01]  /*0050*/  S2R R0, SR_CTAID.Y ;  /* 0x0000000000007919 */ /* 0x000ea20000002600 */
[----:B0-----:R-:W-:Y:S02]  /*0060*/  LOP3.LUT R28, R50, 0x1f, RZ, 0xc0, !PT ;  /* 0x0000001f321c7812 */ /* 0x001fe400078ec0ff */
[----:B------:R-:W-:-:S03]  /*0070*/  SHF.R.U32.HI R18, RZ, 0x5, R50 ;  /* 0x00000005ff127819 */ /* 0x000fc60000011632 */
[----:B-1----:R-:W-:Y:S01]  /*0080*/  IMAD R2, R3, 0x20, R28 ;  /* 0x0000002003027824 */ /* 0x002fe200078e021c */
[----:B------:R-:W-:Y:S01]  /*0090*/  SGXT.U32 R18, R18, 0x2 ;  /* 0x000000021212781a */ /* 0x000fe20000000000 */
[----:B--2---:R-:W-:Y:S02]  /*00a0*/  IMAD R3, R0, c[0x0][0x190], RZ ;  /* 0x0000640000037a24 */ /* 0x004fe400078e02ff */
[----:B------:R-:W-:Y:S02]  /*00b0*/  IMAD R5, R2, c[0x0][0x194], RZ ;  /* 0x0000650002057a24 */ /* 0x000fe400078e02ff */
[----:B------:R-:W-:Y:S02]  /*00c0*/  IMAD R9, R18, c[0x0][0x198], RZ ;  /* 0x0000660012097a24 */ /* 0x000fe400078e02ff */
[----:B------:R-:W-:Y:S02]  /*00d0*/  IMAD.SHL.U32 R4, R3, 0x2, RZ ;  /* 0x0000000203047824 */ /* 0x000fe400078e00ff */
[----:B------:R-:W-:Y:S01]  /*00e0*/  IMAD.SHL.U32 R7, R5, 0x2, RZ ;  /* 0x0000000205077824 */ /* 0x000fe200078e00ff */
[----:B------:R-:W-:Y:S01]  /*00f0*/  LEA R10, R22, R9, 0x2 ;  /* 0x00000009160a7211 */ /* 0x000fe200078e10ff */
[----:B------:R-:W-:-:S03]  /*0100*/  IMAD.HI R3, R3, 0x2, RZ ;  /* 0x0000000203037827 */ /* 0x000fc600078e02ff */
[----:B------:R-:W-:Y:S01]  /*0110*/  IADD3 R46, P0, P1, R7, c[0x0][0x160], R4 ;  /* 0x00005800072e7a10 */ /* 0x000fe2000791e004 */
[----:B------:R-:W-:-:S04]  /*0120*/  IMAD.HI R6, R5, 0x2, RZ ;  /* 0x0000000205067827 */ /* 0x000fc800078e02ff */
[----:B------:R-:W-:Y:S01]  /*0130*/  IMAD R7, R22, 0x4, R10 ;  /* 0x0000000416077824 */ /* 0x000fe200078e020a */
[----:B------:R-:W-:Y:S02]  /*0140*/  IADD3.X R48, R6, c[0x0][0x164], R3, P0, P1 ;  /* 0x0000590006307a10 */ /* 0x000fe400007e2403 */
[-C--:B------:R-:W-:Y:S01]  /*0150*/  LEA R4, P0, R9, R46.reuse, 0x1 ;  /* 0x0000002e09047211 */ /* 0x080fe200078008ff */
[----:B------:R-:W-:Y:S01]  /*0160*/  IMAD R3, R22, 0x4, R7 ;  /* 0x0000000416037824 */ /* 0x000fe200078e0207 */
[----:B------:R-:W-:Y:S02]  /*0170*/  LEA R8, P1, R7, R46, 0x1 ;  /* 0x0000002e07087211 */ /* 0x000fe400078208ff */
[----:B------:R-:W-:Y:S02]  /*0180*/  LEA.HI.X.SX32 R5, R9, R48, 0x1, P0 ;  /* 0x0000003009057211 */ /* 0x000fe400000f0eff */
[----:B------:R-:W-:Y:S02]  /*0190*/  LEA R6, P0, R10, R46, 0x1 ;  /* 0x0000002e0a067211 */ /* 0x000fe400078008ff */
[----:B------:R-:W-:Y:S01]  /*01a0*/  LEA R13, R22, R3, 0x2 ;  /* 0x00000003160d7211 */ /* 0x000fe200078e10ff */
[----:B------:R0:W2:Y:S01]  /*01b0*/  LDG.E.U16 R24, [R4.64] ;  /* 0x0000000404187981 */ /* 0x0000a2000c1e1500 */
[----:B------:R-:W-:-:S02]  /*01c0*/  LEA.HI.X.SX32 R9, R7, R48, 0x1, P1 ;  /* 0x0000003007097211 */ /* 0x000fc400008f0eff */
[----:B------:R-:W-:Y:S01]  /*01d0*/  LEA.HI.X.SX32 R7, R10, R48, 0x1, P0 ;  /* 0x000000300a077211 */ /* 0x000fe200000f0eff */
[C---:B------:R-:W-:Y:S01]  /*01e0*/  IMAD R14, R22.reuse, 0x4, R13 ;  /* 0x00000004160e7824 */ /* 0x040fe200078e020d */
[C---:B------:R-:W-:Y:S01]  /*01f0*/  LEA R10, P0, R3.reuse, R46, 0x1 ;  /* 0x0000002e030a7211 */ /* 0x040fe200078008ff */
[----:B------:R1:W3:Y:S03]  /*0200*/  LDG.E.U16 R30, [R8.64] ;  /* 0x00000004081e7981 */ /* 0x0002e6000c1e1500 */
[----:B------:R-:W-:Y:S01]  /*0210*/  LEA.HI.X.SX32 R11, R3, R48, 0x1, P0 ;  /* 0x00000030030b7211 */ /* 0x000fe200000f0eff */
[----:B------:R-:W-:Y:S01]  /*0220*/  IMAD R3, R22, 0x4, R14 ;  /* 0x0000000416037824 */ /* 0x000fe200078e020e */
[----:B0-----:R-:W-:Y:S01]  /*0230*/  LEA R4, P0, R14, R46, 0x1 ;  /* 0x0000002e0e047211 */ /* 0x001fe200078008ff */
[----:B------:R0:W4:Y:S03]  /*0240*/  LDG.E.U16 R26, [R6.64] ;  /* 0x00000004061a7981 */ /* 0x000126000c1e1500 */
[----:B------:R-:W-:Y:S01]  /*0250*/  LEA R15, R22, R3, 0x2 ;  /* 0x00000003160f7211 */ /* 0x000fe200078e10ff */
[----:B------:R5:W4:Y:S01]  /*0260*/  LDG.E.U16 R32, [R10.64] ;  /* 0x000000040a207981 */ /* 0x000b22000c1e1500 */
[----:B------:R-:W-:-:S03]  /*0270*/  LEA.HI.X.SX32 R5, R14, R48, 0x1, P0 ;  /* 0x000000300e057211 */ /* 0x000fc600000f0eff */
[C---:B------:R-:W-:Y:S01]  /*0280*/  IMAD R16, R22.reuse, 0x4, R15 ;  /* 0x0000000416107824 */ /* 0x040fe200078e020f */
[-C--:B-1----:R-:W-:Y:S01]  /*0290*/  LEA R8, P0, R3, R46.reuse, 0x1 ;  /* 0x0000002e03087211 */ /* 0x082fe200078008ff */
[----:B------:R1:W4:Y:S02]  /*02a0*/  LDG.E.U16 R36, [R4.64] ;  /* 0x0000000404247981 */ /* 0x000324000c1e1500 */
[C---:B------:R-:W-:Y:S01]  /*02b0*/  IMAD R19, R22.reuse, 0x4, R16 ;  /* 0x0000000416137824 */ /* 0x040fe200078e0210 */
[----:B------:R-:W-:Y:S02]  /*02c0*/  LEA R12, P1, R13, R46, 0x1 ;  /* 0x0000002e0d0c7211 */ /* 0x000fe400078208ff */
[-C--:B------:R-:W-:Y:S02]  /*02d0*/  LEA.HI.X.SX32 R9, R3, R48.reuse, 0x1, P0 ;  /* 0x0000003003097211 */ /* 0x080fe400000f0eff */
[C---:B------:R-:W-:Y:S02]  /*02e0*/  LEA R3, R22.reuse, R19, 0x2 ;  /* 0x0000001316037211 */ /* 0x040fe400078e10ff */
[----:B------:R-:W-:Y:S01]  /*02f0*/  LEA.HI.X.SX32 R13, R13, R48, 0x1, P1 ;  /* 0x000000300d0d7211 */ /* 0x000fe200008f0eff */
[----:B------:R1:W4:Y:S01]  /*0300*/  LDG.E.U16 R38, [R8.64] ;  /* 0x0000000408267981 */ /* 0x000322000c1e1500 */
[----:B0-----:R-:W-:Y:S01]  /*0310*/  LEA R6, P0, R15, R46, 0x1 ;  /* 0x0000002e0f067211 */ /* 0x001fe200078008ff */
[----:B------:R-:W-:-:S02]  /*0320*/  IMAD R20, R22, 0x4, R3 ;  /* 0x0000000416147824 */ /* 0x000fc400078e0203 */
[----:B------:R0:W4:Y:S01]  /*0330*/  LDG.E.U16 R34, [R12.64] ;  /* 0x000000040c227981 */ /* 0x000122000c1e1500 */
[----:B------:R-:W-:Y:S02]  /*0340*/  LEA.HI.X.SX32 R7, R15, R48, 0x1, P0 ;  /* 0x000000300f077211 */ /* 0x000fe400000f0eff */
[CC--:B-----5:R-:W-:Y:S02]  /*0350*/  LEA R10, P0, R3.reuse, R46.reuse, 0x1 ;  /* 0x0000002e030a7211 */ /* 0x0e0fe400078008ff */
[----:B------:R-:W-:Y:S01]  /*0360*/  LEA R14, P1, R16, R46, 0x1 ;  /* 0x0000002e100e7211 */ /* 0x000fe200078208ff */
[----:B------:R5:W4:Y:S01]  /*0370*/  LDG.E.U16 R40, [R6.64] ;  /* 0x0000000406287981 */ /* 0x000b22000c1e1500 */
[----:B0-----:R-:W-:Y:S01]  /*0380*/  IMAD R13, R22, 0x4, R20 ;  /* 0x00000004160d7824 */ /* 0x001fe200078e0214 */
[----:B------:R-:W-:-:S04]  /*0390*/  LEA.HI.X.SX32 R11, R3, R48, 0x1, P0 ;  /* 0x00000030030b7211 */ /* 0x000fc800000f0eff */
[C---:B------:R-:W-:Y:S01]  /*03a0*/  LEA R12, P0, R13.reuse, R46, 0x1 ;  /* 0x0000002e0d0c7211 */ /* 0x040fe200078008ff */
[----:B------:R0:W4:Y:S01]  /*03b0*/  LDG.E.U16 R44, [R10.64] ;  /* 0x000000040a2c7981 */ /* 0x000122000c1e1500 */
[C---:B------:R-:W-:Y:S02]  /*03c0*/  LEA R21, R22.reuse, R13, 0x2 ;  /* 0x0000000d16157211 */ /* 0x040fe400078e10ff */
[----:B------:R-:W-:Y:S02]  /*03d0*/  LEA.HI.X.SX32 R13, R13, R48, 0x1, P0 ;  /* 0x000000300d0d7211 */ /* 0x000fe400000f0eff */
[C---:B-1----:R-:W-:Y:S01]  /*03e0*/  LEA R4, P0, R19.reuse, R46, 0x1 ;  /* 0x0000002e13047211 */ /* 0x042fe200078008ff */
[----:B------:R-:W-:Y:S01]  /*03f0*/  IMAD R3, R22, 0x4, R21 ;  /* 0x0000000416037824 */ /* 0x000fe200078e0215 */
[-C--:B------:R-:W-:Y:S01]  /*0400*/  LEA.HI.X.SX32 R15, R16, R48.reuse, 0x1, P1 ;  /* 0x00000030100f7211 */ /* 0x080fe200008f0eff */
[----:B------:R1:W4:Y:S01]  /*0410*/  LDG.E.U16 R12, [R12.64] ;  /* 0x000000040c0c7981 */ /* 0x000322000c1e1500 */
[----:B------:R-:W-:Y:S01]  /*0420*/  LEA.HI.X.SX32 R5, R19, R48, 0x1, P0 ;  /* 0x0000003013057211 */ /* 0x000fe200000f0eff */
[----:B------:R-:W-:Y:S01]  /*0430*/  IMAD R22, R22, 0x4, R3 ;  /* 0x0000000416167824 */ /* 0x000fe200078e0203 */
[-C--:B-----5:R-:W-:Y:S01]  /*0440*/  LEA R6, P0, R20, R46.reuse, 0x1 ;  /* 0x0000002e14067211 */ /* 0x0a0fe200078008ff */
[----:B------:R5:W4:Y:S01]  /*0450*/  LDG.E.U16 R42, [R14.64] ;  /* 0x000000040e2a7981 */ /* 0x000b22000c1e1500 */
[----:B------:R-:W-:-:S02]  /*0460*/  LEA R16, P1, R3, R46, 0x1 ;  /* 0x0000002e03107211 */ /* 0x000fc400078208ff */
[-C--:B------:R-:W-:Y:S02]  /*0470*/  LEA.HI.X.SX32 R7, R20, R48.reuse, 0x1, P0 ;  /* 0x0000003014077211 */ /* 0x080fe400000f0eff */
[----:B------:R-:W-:Y:S01]  /*0480*/  LEA.HI.X.SX32 R17, R3, R48, 0x1, P1 ;  /* 0x0000003003117211 */ /* 0x000fe200008f0eff */
[----:B------:R0:W4:Y:S01]  /*0490*/  LDG.E.U16 R20, [R4.64] ;  /* 0x0000000404147981 */ /* 0x000122000c1e1500 */
[-C--:B------:R-:W-:Y:S02]  /*04a0*/  LEA R8, P1, R21, R46.reuse, 0x1 ;  /* 0x0000002e15087211 */ /* 0x080fe400078208ff */
[C---:B-----5:R-:W-:Y:S01]  /*04b0*/  LEA R14, P0, R22.reuse, R46, 0x1 ;  /* 0x0000002e160e7211 */ /* 0x060fe200078008ff */
[----:B------:R5:W4:Y:S03]  /*04c0*/  LDG.E.U16 R16, [R16.64] ;  /* 0x0000000410107981 */ /* 0x000b26000c1e1500 */
[----:B------:R-:W-:-:S02]  /*04d0*/  LEA.HI.X.SX32 R15, R22, R48, 0x1, P0 ;  /* 0x00000030160f7211 */ /* 0x000fc400000f0eff */
[----:B------:R-:W-:Y:S01]  /*04e0*/  LEA.HI.X.SX32 R9, R21, R48, 0x1, P1 ;  /* 0x0000003015097211 */ /* 0x000fe200008f0eff */
[----:B------:R0:W4:Y:S04]  /*04f0*/  LDG.E.U16 R22, [R6.64] ;  /* 0x0000000406167981 */ /* 0x000128000c1e1500 */
[----:B------:R1:W4:Y:S04]  /*0500*/  LDG.E.U16 R14, [R14.64] ;  /* 0x000000040e0e7981 */ /* 0x000328000c1e1500 */
[----:B------:R5:W4:Y:S01]  /*0510*/  LDG.E.U16 R46, [R8.64] ;  /* 0x00000004082e7981 */ /* 0x000b22000c1e1500 */
[----:B0-----:R-:W-:-:S02]  /*0520*/  SHF.R.S32.HI R7, RZ, 0x3, R50 ;  /* 0x00000003ff077819 */ /* 0x001fc40000011432 */
[--C-:B------:R-:W-:Y:S02]  /*0530*/  SHF.R.S32.HI R3, RZ, 0x6, R50.reuse ;  /* 0x00000006ff037819 */ /* 0x100fe40000011432 */
[----:B------:R-:W-:Y:S01]  /*0540*/  LOP3.LUT R23, R50, 0x3f, RZ, 0xc0, !PT ;  /* 0x0000003f32177812 */ /* 0x000fe200078ec0ff */
[----:B------:R-:W-:Y:S01]  /*0550*/  IMAD R11, R0, c[0x0][0x1c0], RZ ;  /* 0x00007000000b7a24 */ /* 0x000fe200078e02ff */
[----:B------:R-:W-:Y:S01]  /*0560*/  SGXT R7, R7, 0x1 ;  /* 0x000000010707781a */ /* 0x000fe20000000200 */
[----:B-1----:R-:W-:Y:S01]  /*0570*/  IMAD R13, R2, c[0x0][0x1c4], RZ ;  /* 0x00007100020d7a24 */ /* 0x002fe200078e02ff */
[----:B------:R-:W-:Y:S01]  /*0580*/  SGXT R3, R3, 0x1 ;  /* 0x000000010303781a */ /* 0x000fe20000000200 */
[C---:B------:R-:W-:Y:S01]  /*0590*/  IMAD.SHL.U32 R27, R50.reuse, 0x2, RZ ;  /* 0x00000002321b7824 */ /* 0x040fe200078e00ff */
[----:B------:R-:W-:Y:S02]  /*05a0*/  SHF.L.U32 R10, R23, 0x1, RZ ;  /* 0x00000001170a7819 */ /* 0x000fe400000006ff */
[----:B-----5:R-:W-:Y:S01]  /*05b0*/  SHF.R.S32.HI R17, RZ, 0x4, R50 ;  /* 0x00000004ff117819 */ /* 0x020fe20000011432 */
[----:B------:R-:W-:Y:S01]  /*05c0*/  IMAD.SHL.U32 R4, R11, 0x2, RZ ;  /* 0x000000020b047824 */ /* 0x000fe200078e00ff */
[----:B------:R-:W-:Y:S01]  /*05d0*/  LOP3.LUT R15, R50, 0x7, RZ, 0xc0, !PT ;  /* 0x00000007320f7812 */ /* 0x000fe200078ec0ff */
[----:B------:R-:W-:Y:S01]  /*05e0*/  IMAD.SHL.U32 R5, R13, 0x2, RZ ;  /* 0x000000020d057824 */ /* 0x000fe200078e00ff */
[----:B------:R-:W-:-:S02]  /*05f0*/  LOP3.LUT R8, R7, 0x440, RZ, 0xc0, !PT ;  /* 0x0000044007087812 */ /* 0x000fc400078ec0ff */
[----:B------:R-:W-:Y:S02]  /*0600*/  LOP3.LUT R3, R10, 0x90, R3, 0x78, !PT ;  /* 0x000000900a037812 */ /* 0x000fe400078e7803 */
[----:B------:R-:W-:Y:S01]  /*0610*/  SGXT R17, R17, 0x1 ;  /* 0x000000011111781a */ /* 0x000fe20000000200 */
[C---:B------:R-:W-:Y:S01]  /*0620*/  IMAD.SHL.U32 R6, R50.reuse, 0x40, RZ ;  /* 0x0000004032067824 */ /* 0x040fe200078e00ff */
[C---:B------:R-:W-:Y:S01]  /*0630*/  LOP3.LUT R10, R50.reuse, 0x60, RZ, 0xc0, !PT ;  /* 0x00000060320a7812 */ /* 0x040fe200078ec0ff */
[----:B------:R-:W-:Y:S01]  /*0640*/  IMAD.HI R7, R11, 0x2, RZ ;  /* 0x000000020b077827 */ /* 0x000fe200078e02ff */
[----:B------:R-:W-:Y:S02]  /*0650*/  LOP3.LUT R9, R27, 0x3c, RZ, 0xc0, !PT ;  /* 0x0000003c1b097812 */ /* 0x000fe400078ec0ff */
[----:B------:R-:W-:Y:S01]  /*0660*/  IADD3 R4, P0, P2, R5, c[0x0][0x178], R4 ;  /* 0x00005e0005047a10 */ /* 0x000fe20007a1e004 */
[----:B------:R-:W-:Y:S01]  /*0670*/  IMAD R11, R15, 0x8, R8 ;  /* 0x000000080f0b7824 */ /* 0x000fe200078e0208 */
[----:B------:R-:W-:-:S02]  /*0680*/  SHF.L.U32 R5, R50, 0x2, RZ ;  /* 0x0000000232057819 */ /* 0x000fc400000006ff */
[----:B------:R-:W-:Y:S01]  /*0690*/  LOP3.LUT R48, R17, 0x804, RZ, 0xc0, !PT ;  /* 0x0000080411307812 */ /* 0x000fe200078ec0ff */
[----:B------:R-:W-:Y:S01]  /*06a0*/  IMAD R9, R10, 0x8, R9 ;  /* 0x000000080a097824 */ /* 0x000fe200078e0209 */
[----:B------:R-:W-:Y:S01]  /*06b0*/  LOP3.LUT R6, R6, 0x40, RZ, 0xc0, !PT ;  /* 0x0000004006067812 */ /* 0x000fe200078ec0ff */
[----:B------:R-:W-:Y:S01]  /*06c0*/  IMAD.HI R8, R13, 0x2, RZ ;  /* 0x000000020d087827 */ /* 0x000fe200078e02ff */
[----:B------:R-:W-:Y:S02]  /*06d0*/  LOP3.LUT R48, R48, 0x80, R5, 0xf8, !PT ;  /* 0x0000008030307812 */ /* 0x000fe400078ef805 */
[----:B------:R-:W-:Y:S02]  /*06e0*/  LOP3.LUT R11, R11, 0x40, R50, 0x78, !PT ;  /* 0x000000400b0b7812 */ /* 0x000fe400078e7832 */
[----:B------:R-:W-:Y:S02]  /*06f0*/  IADD3 R6, R6, R9, RZ ;  /* 0x0000000906067210 */ /* 0x000fe40007ffe0ff */
[----:B------:R-:W-:-:S02]  /*0700*/  IADD3.X R7, R8, c[0x0][0x17c], R7, P0, P2 ;  /* 0x00005f0008077a10 */ /* 0x000fc400007e4407 */
[----:B------:R-:W-:Y:S02]  /*0710*/  LOP3.LUT R8, R48, R11, RZ, 0xfc, !PT ;  /* 0x0000000b30087212 */ /* 0x000fe400078efcff */
[----:B------:R-:W-:Y:S02]  /*0720*/  LOP3.LUT R9, R3, 0x20, RZ, 0x3c, !PT ;  /* 0x0000002003097812 */ /* 0x000fe400078e3cff */
[----:B------:R-:W-:Y:S02]  /*0730*/  MOV R11, c[0x0][0x1c8] ;  /* 0x00007200000b7a02 */ /* 0x000fe40000000f00 */
[----:B------:R-:W-:-:S04]  /*0740*/  MOV R19, 0x1 ;  /* 0x0000000100137802 */ /* 0x000fc80000000f00 */
[----:B------:R-:W-:Y:S02]  /*0750*/  ISETP.LE.AND P1, PT, R19, c[0x0][0x1d0], PT ;  /* 0x0000740013007a0c */ /* 0x000fe40003f23270 */
[----:B------:R-:W-:Y:S02]  /*0760*/  SHF.R.U32.HI R19, RZ, 0x1, R50 ;  /* 0x00000001ff137819 */ /* 0x000fe40000011632 */
[----:B------:R-:W-:Y:S01]  /*0770*/  LOP3.LUT R13, R50, 0x7f, RZ, 0xc0, !PT ;  /* 0x0000007f320d7812 */ /* 0x000fe200078ec0ff */
[----:B------:R-:W-:Y:S01]  /*0780*/  IMAD.MOV.U32 R17, RZ, RZ, 0x3f800000 ;  /* 0x3f800000ff117424 */ /* 0x000fe200078e00ff */
[----:B------:R-:W-:Y:S01]  /*0790*/  MOV R105, 0xff800000 ;  /* 0xff80000000697802 */ /* 0x000fe20000000f00 */
[----:B------:R-:W-:Y:S01]  /*07a0*/  IMAD.MOV.U32 R104, RZ, RZ, -0x800000 ;  /* 0xff800000ff687424 */ /* 0x000fe200078e00ff */
[----:B------:R-:W-:Y:S01]  /*07b0*/  MOV R21, 0x3f800000 ;  /* 0x3f80000000157802 */ /* 0x000fe20000000f00 */
[----:B------:R-:W-:Y:S01]  /*07c0*/  IMAD.MOV.U32 R107, RZ, RZ, -0x800000 ;  /* 0xff800000ff6b7424 */ /* 0x000fe200078e00ff */
[----:B------:R-:W-:Y:S01]  /*07d0*/  CS2R R68, SRZ ;  /* 0x0000000000447805 */ /* 0x000fe2000001ff00 */
[----:B------:R-:W-:Y:S01]  /*07e0*/  IMAD.MOV.U32 R106, RZ, RZ, -0x800000 ;  /* 0xff800000ff6a7424 */ /* 0x000fe200078e00ff */
[----:B------:R-:W-:Y:S01]  /*07f0*/  CS2R R70, SRZ ;  /* 0x0000000000467805 */ /* 0x000fe2000001ff00 */
[----:B------:R-:W-:Y:S01]  /*0800*/  IMAD.MOV.U32 R126, RZ, RZ, 0x3f800000 ;  /* 0x3f800000ff7e7424 */ /* 0x000fe200078e00ff */
[----:B------:R-:W-:Y:S01]  /*0810*/  CS2R R76, SRZ ;  /* 0x00000000004c7805 */ /* 0x000fe2000001ff00 */
[----:B------:R-:W-:Y:S01]  /*0820*/  IMAD.MOV.U32 R39, RZ, RZ, 0x3f800000 ;  /* 0x3f800000ff277424 */ /* 0x000fe200078e00ff */
[----:B------:R-:W-:Y:S01]  /*0830*/  CS2R R78, SRZ ;  /* 0x00000000004e7805 */ /* 0x000fe2000001ff00 */
[----:B------:R-:W-:Y:S01]  /*0840*/  CS2R R80, SRZ ;  /* 0x0000000000507805 */ /* 0x000fe2000001ff00 */
[----:B------:R-:W-:Y:S01]  /*0850*/  CS2R R82, SRZ ;  /* 0x0000000000527805 */ /* 0x000fe2000001ff00 */
[----:B------:R-:W-:Y:S01]  /*0860*/  CS2R R72, SRZ ;  /* 0x0000000000487805 */ /* 0x000fe2000001ff00 */
[----:B------:R-:W-:Y:S01]  /*0870*/  ISETP.GE.U32.AND P0, PT, R13, 0x20, PT ;  /* 0x000000200d00780c */ /* 0x000fe20003f06070 */
[----:B------:R-:W-:Y:S01]  /*0880*/  CS2R R74, SRZ ;  /* 0x00000000004a7805 */ /* 0x000fe2000001ff00 */
[----:B--2---:R0:W-:Y:S04]  /*0890*/  STS.U16 [R3+0x2000], R24 ;  /* 0x0020001803007388 */ /* 0x0041e80000000400 */
[----:B---3--:R-:W-:Y:S01]  /*08a0*/  STS.U16 [R3+0x2200], R30 ;  /* 0x0022001e03007388 */ /* 0x008fe20000000400 */
[----:B0-----:R-:W-:-:S03]  /*08b0*/  LOP3.LUT R24, R19, 0xc, RZ, 0xc0, !PT ;  /* 0x0000000c13187812 */ /* 0x001fc600078ec0ff */
[----:B----4-:R-:W-:Y:S04]  /*08c0*/  STS.U16 [R3+0x2600], R38 ;  /* 0x0026002603007388 */ /* 0x010fe80000000400 */
[----:B------:R-:W-:Y:S04]  /*08d0*/  STS.U16 [R3+0x2400], R34 ;  /* 0x0024002203007388 */ /* 0x000fe80000000400 */
[----:B------:R-:W-:Y:S04]  /*08e0*/  STS.U16 [R3+0x2a00], R44 ;  /* 0x002a002c03007388 */ /* 0x000fe80000000400 */
[----:B------:R0:W-:Y:S04]  /*08f0*/  STS.U16 [R3+0x2c00], R12 ;  /* 0x002c000c03007388 */ /* 0x0001e80000000400 */
[----:B------:R-:W-:Y:S01]  /*0900*/  STS.U16 [R3+0x2800], R42 ;  /* 0x0028002a03007388 */ /* 0x000fe20000000400 */
[----:B0-----:R-:W-:-:S03]  /*0910*/  IMAD R12, R18, c[0x0][0x1c8], RZ ;  /* 0x00007200120c7a24 */ /* 0x001fc600078e02ff */
[----:B------:R-:W-:Y:S04]  /*0920*/  STS.U16 [R3+0x2e00], R16 ;  /* 0x002e001003007388 */ /* 0x000fe80000000400 */
[----:B------:R-:W-:Y:S04]  /*0930*/  STS.U16 [R9+0x2100], R26 ;  /* 0x0021001a09007388 */ /* 0x000fe80000000400 */
[----:B------:R0:W-:Y:S04]  /*0940*/  STS.U16 [R9+0x2f00], R14 ;  /* 0x002f000e09007388 */ /* 0x0001e80000000400 */
[----:B------:R-:W-:Y:S04]  /*0950*/  STS.U16 [R9+0x2300], R32 ;  /* 0x0023002009007388 */ /* 0x000fe80000000400 */
[----:B------:R-:W-:Y:S01]  /*0960*/  STS.U16 [R9+0x2500], R36 ;  /* 0x0025002409007388 */ /* 0x000fe20000000400 */
[----:B0-----:R-:W-:-:S03]  /*0970*/  IMAD R14, R11, 0x4, R12 ;  /* 0x000000040b0e7824 */ /* 0x001fc600078e020c */
[----:B------:R-:W-:Y:S01]  /*0980*/  STS.U16 [R9+0x2700], R40 ;  /* 0x0027002809007388 */ /* 0x000fe20000000400 */
[----:B------:R-:W-:-:S03]  /*0990*/  IMAD R16, R11, 0x4, R14 ;  /* 0x000000040b107824 */ /* 0x000fc600078e020e */
[----:B------:R-:W-:Y:S02]  /*09a0*/  STS.U16 [R9+0x2d00], R46 ;  /* 0x002d002e09007388 */ /* 0x000fe40000000400 */
[C---:B------:R-:W-:Y:S02]  /*09b0*/  LEA R18, R11.reuse, R16, 0x2 ;  /* 0x000000100b127211 */ /* 0x040fe400078e10ff */
[----:B------:R0:W-:Y:S04]  /*09c0*/  STS.U16 [R9+0x2900], R20 ;  /* 0x0029001409007388 */ /* 0x0001e80000000400 */
[----:B------:R1:W-:Y:S01]  /*09d0*/  STS.U16 [R9+0x2b00], R22 ;  /* 0x002b001609007388 */ /* 0x0003e20000000400 */
[----:B0-----:R-:W-:Y:S01]  /*09e0*/  IMAD R20, R11, 0x4, R18 ;  /* 0x000000040b147824 */ /* 0x001fe200078e0212 */
[----:B------:R-:W-:-:S03]  /*09f0*/  LEA R19, R15, R24, 0x4 ;  /* 0x000000180f137211 */ /* 0x000fc600078e20ff */
[----:B-1----:R-:W-:-:S04]  /*0a00*/  IMAD R22, R11, 0x4, R20 ;  /* 0x000000040b167824 */ /* 0x002fc800078e0214 */
[----:B------:R-:W-:Y:S01]  /*0a10*/  IMAD R24, R11, 0x4, R22 ;  /* 0x000000040b187824 */ /* 0x000fe200078e0216 */
[----:B------:R-:W-:Y:S05]  /*0a20*/  @!P1 BRA `(.L_x_0) ;  /* 0x00002db000009947 */ /* 0x000fea0003800000 */
[C---:B------:R-:W-:Y:S01]  /*0a30*/  IMAD R17, R0.reuse, c[0x0][0x1a0], RZ ;  /* 0x0000680000117a24 */ /* 0x040fe200078e02ff */
[----:B------:R-:W-:Y:S01]  /*0a40*/  LEA R35, R15, R10, 0x2 ;  /* 0x0000000a0f237211 */ /* 0x000fe200078e10ff */
[C---:B------:R-:W-:Y:S01]  /*0a50*/  IMAD R25, R23.reuse, c[0x0][0x1a8], RZ ;  /* 0x00006a0017197a24 */ /* 0x040fe200078e02ff */
[----:B------:R-:W-:Y:S01]  /*0a60*/  MOV R178, 0xff800000 ;  /* 0xff80000000b27802 */ /* 0x000fe20000000f00 */
[----:B------:R-:W-:Y:S01]  /*0a70*/  IMAD R32, R23, c[0x0][0x1b4], RZ ;  /* 0x00006d0017207a24 */ /* 0x000fe200078e02ff */
[----:B------:R-:W-:Y:S01]  /*0a80*/  MOV R127, 0xff800000 ;  /* 0xff800000007f7802 */ /* 0x000fe20000000f00 */
[----:B------:R-:W-:Y:S01]  /*0a90*/  IMAD R21, R0, c[0x0][0x1b0], RZ ;  /* 0x00006c0000157a24 */ /* 0x000fe200078e02ff */
[----:B------:R-:W-:Y:S01]  /*0aa0*/  SHF.L.U32 R26, R25, 0x1, RZ ;  /* 0x00000001191a7819 */ /* 0x000fe200000006ff */
[----:B------:R-:W-:Y:S01]  /*0ab0*/  IMAD.SHL.U32 R23, R17, 0x2, RZ ;  /* 0x0000000211177824 */ /* 0x000fe200078e00ff */
[----:B------:R-:W-:Y:S01]  /*0ac0*/  CS2R R68, SRZ ;  /* 0x0000000000447805 */ /* 0x000fe2000001ff00 */
[----:B------:R-:W-:Y:S01]  /*0ad0*/  IMAD.SHL.U32 R31, R50, 0x8, RZ ;  /* 0x00000008321f7824 */ /* 0x000fe200078e00ff */
[----:B------:R-:W-:Y:S01]  /*0ae0*/  SHF.L.U32 R29, R21, 0x1, RZ ;  /* 0x00000001151d7819 */ /* 0x000fe200000006ff */
[----:B------:R-:W-:Y:S01]  /*0af0*/  IMAD.SHL.U32 R30, R32, 0x2, RZ ;  /* 0x00000002201e7824 */ /* 0x000fe200078e00ff */
[----:B------:R-:W-:Y:S01]  /*0b00*/  IADD3 R170, P1, P2, R26, c[0x0][0x168], R23 ;  /* 0x00005a001aaa7a10 */ /* 0x000fe20007a3e017 */
[----:B------:R-:W-:Y:S01]  /*0b10*/  IMAD.SHL.U32 R38, R15, 0x10, RZ ;  /* 0x000000100f267824 */ /* 0x000fe200078e00ff */
[----:B------:R-:W-:Y:S01]  /*0b20*/  SHF.R.U32.HI R23, RZ, 0x6, R50 ;  /* 0x00000006ff177819 */ /* 0x000fe20000011632 */
[----:B------:R-:W-:Y:S01]  /*0b30*/  IMAD.MOV.U32 R54, RZ, RZ, c[0x0][0x1a4] ;  /* 0x00006900ff367624 */ /* 0x000fe200078e00ff */
[----:B------:R-:W-:Y:S01]  /*0b40*/  LOP3.LUT R26, R31, 0x30, RZ, 0xc0, !PT ;  /* 0x000000301f1a7812 */ /* 0x000fe200078ec0ff */
[----:B------:R-:W-:Y:S01]  /*0b50*/  IMAD.SHL.U32 R33, R50, 0x80, RZ ;  /* 0x0000008032217824 */ /* 0x000fe200078e00ff */
[----:B------:R-:W-:Y:S01]  /*0b60*/  IADD3 R124, P3, P4, R30, c[0x0][0x170], R29 ;  /* 0x00005c001e7c7a10 */ /* 0x000fe20007c7e01d */
[----:B------:R-:W-:Y:S01]  /*0b70*/  IMAD.HI R34, R32, 0x2, RZ ;  /* 0x0000000220227827 */ /* 0x000fe200078e02ff */
[----:B------:R-:W-:Y:S01]  /*0b80*/  SGXT.U32 R29, R23, 0x1 ;  /* 0x00000001171d781a */ /* 0x000fe20000000000 */
[----:B------:R-:W-:Y:S01]  /*0b90*/  CS2R R70, SRZ ;  /* 0x0000000000467805 */ /* 0x000fe2000001ff00 */
[----:B------:R-:W-:Y:S01]  /*0ba0*/  LOP3.LUT R37, R38, 0x780, R33, 0xf8, !PT ;  /* 0x0000078026257812 */ /* 0x000fe200078ef821 */
[----:B------:R-:W-:Y:S01]  /*0bb0*/  IMAD R36, R15, 0x40, R26 ;  /* 0x000000400f247824 */ /* 0x000fe200078e021a */
[----:B------:R-:W-:Y:S01]  /*0bc0*/  LOP3.LUT R23, R50, 0x1c, RZ, 0xc0, !PT ;  /* 0x0000001c32177812 */ /* 0x000fe200078ec0ff */
[----:B------:R-:W-:Y:S01]  /*0bd0*/  IMAD R15, R29, c[0x0][0x1a4], RZ ;  /* 0x000069001d0f7a24 */ /* 0x000fe200078e02ff */
[----:B------:R-:W-:Y:S01]  /*0be0*/  SHF.R.U32.HI R26, RZ, 0x3, R13 ;  /* 0x00000003ff1a7819 */ /* 0x000fe2000001160d */
[----:B------:R-:W-:Y:S01]  /*0bf0*/  IMAD.HI R17, R17, 0x2, RZ ;  /* 0x0000000211117827 */ /* 0x000fe200078e02ff */
[----:B------:R-:W-:Y:S01]  /*0c00*/  CS2R R76, SRZ ;  /* 0x00000000004c7805 */ /* 0x000fe2000001ff00 */
[----:B------:R-:W-:Y:S01]  /*0c10*/  CS2R R78, SRZ ;  /* 0x00000000004e7805 */ /* 0x000fe2000001ff00 */
[----:B------:R-:W-:Y:S01]  /*0c20*/  LEA R31, R54, R15, 0x1 ;  /* 0x0000000f361f7211 */ /* 0x000fe200078e08ff */
[----:B------:R-:W-:Y:S01]  /*0c30*/  IMAD.HI R30, R25, 0x2, RZ ;  /* 0x00000002191e7827 */ /* 0x000fe200078e02ff */
[----:B------:R-:W-:Y:S01]  /*0c40*/  LOP3.LUT R40, R26, 0xc, RZ, 0xc0, !PT ;  /* 0x0000000c1a287812 */ /* 0x000fe200078ec0ff */
[----:B------:R-:W-:Y:S01]  /*0c50*/  CS2R R80, SRZ ;  /* 0x0000000000507805 */ /* 0x000fe2000001ff00 */
[----:B------:R-:W-:Y:S01]  /*0c60*/  LOP3.LUT R26, R38, 0x30, R27, 0x78, !PT ;  /* 0x00000030261a7812 */ /* 0x000fe200078e781b */
[----:B------:R-:W-:Y:S01]  /*0c70*/  IMAD R32, R54, 0x2, R31 ;  /* 0x0000000236207824 */ /* 0x000fe200078e021f */
[----:B------:R-:W-:Y:S01]  /*0c80*/  IADD3.X R52, R30, c[0x0][0x16c], R17, P1, P2 ;  /* 0x00005b001e347a10 */ /* 0x000fe20000fe4411 */
[----:B------:R-:W-:Y:S01]  /*0c90*/  IMAD.HI R33, R21, 0x2, RZ ;  /* 0x0000000215217827 */ /* 0x000fe200078e02ff */
[----:B------:R-:W-:Y:S01]  /*0ca0*/  LOP3.LUT P1, RZ, R50, 0x3, RZ, 0xc0, !PT ;  /* 0x0000000332ff7812 */ /* 0x000fe2000782c0ff */
[----:B------:R-:W-:Y:S01]  /*0cb0*/  CS2R R82, SRZ ;  /* 0x0000000000527805 */ /* 0x000fe2000001ff00 */
[----:B------:R-:W-:Y:S01]  /*0cc0*/  LEA R21, R54, R32, 0x1 ;  /* 0x0000002036157211 */ /* 0x000fe200078e08ff */
[----:B------:R-:W-:Y:S01]  /*0cd0*/  IMAD.U32 R26, R35, 0x20, R26 ;  /* 0x00000020231a7824 */ /* 0x000fe200078e001a */
[----:B------:R-:W-:Y:S01]  /*0ce0*/  IADD3.X R56, R34, c[0x0][0x174], R33, P3, P4 ;  /* 0x00005d0022387a10 */ /* 0x000fe20001fe8421 */
[C---:B------:R-:W-:Y:S01]  /*0cf0*/  IMAD R33, R23.reuse, 0x8, R28 ;  /* 0x0000000817217824 */ /* 0x040fe200078e021c */
[C---:B------:R-:W-:Y:S01]  /*0d00*/  LEA R17, R54.reuse, R21, 0x1 ;  /* 0x0000001536117211 */ /* 0x040fe200078e08ff */
[----:B------:R-:W-:Y:S01]  /*0d10*/  IMAD.MOV.U32 R58, RZ, RZ, c[0x0][0x1b8] ;  /* 0x00006e00ff3a7624 */ /* 0x000fe200078e00ff */
[----:B------:R-:W-:Y:S01]  /*0d20*/  SHF.R.U32.HI R28, RZ, 0x1, R10 ;  /* 0x00000001ff1c7819 */ /* 0x000fe2000001160a */
[----:B------:R-:W-:Y:S01]  /*0d30*/  IMAD.SHL.U32 R25, R23, 0x4, RZ ;  /* 0x0000000417197824 */ /* 0x000fe200078e00ff */
[----:B------:R-:W-:Y:S01]  /*0d40*/  SHF.L.U32 R33, R33, 0x2, RZ ;  /* 0x0000000221217819 */ /* 0x000fe200000006ff */
[----:B------:R-:W-:Y:S01]  /*0d50*/  IMAD R30, R54, 0x2, R17 ;  /* 0x00000002361e7824 */ /* 0x000fe200078e0211 */
[----:B------:R-:W-:Y:S01]  /*0d60*/  LOP3.LUT R35, R36, 0x10, R27, 0x78, !PT ;  /* 0x0000001024237812 */ /* 0x000fe200078e781b */
[----:B------:R-:W-:Y:S01]  /*0d70*/  IMAD R36, R29, c[0x0][0x1b8], RZ ;  /* 0x00006e001d247a24 */ /* 0x000fe200078e02ff */
[----:B------:R-:W-:Y:S01]  /*0d80*/  LOP3.LUT R34, R50, 0x10, RZ, 0xc0, !PT ;  /* 0x0000001032227812 */ /* 0x000fe200078ec0ff */
[----:B------:R-:W-:Y:S01]  /*0d90*/  IMAD R10, R54, 0x2, R30 ;  /* 0x00000002360a7824 */ /* 0x000fe200078e021e */
[----:B------:R-:W-:Y:S01]  /*0da0*/  LOP3.LUT R28, R33, R28, RZ, 0x3c, !PT ;  /* 0x0000001c211c7212 */ /* 0x000fe200078e3cff */
[----:B------:R-:W-:Y:S01]  /*0db0*/  IMAD.IADD R25, R25, 0x1, R40 ;  /* 0x0000000119197824 */ /* 0x000fe200078e0228 */
[----:B------:R-:W-:Y:S01]  /*0dc0*/  LEA R29, R34, R35, 0x5 ;  /* 0x00000023221d7211 */ /* 0x000fe200078e28ff */
[----:B------:R-:W-:Y:S01]  /*0dd0*/  IMAD R33, R54, 0x2, R10 ;  /* 0x0000000236217824 */ /* 0x000fe200078e020a */
[CC--:B------:R-:W-:Y:S01]  /*0de0*/  LEA R236, P3, R15.reuse, R170.reuse, 0x1 ;  /* 0x000000aa0fec7211 */ /* 0x0c0fe200078608ff */
[----:B------:R-:W-:Y:S01]  /*0df0*/  IMAD.MOV.U32 R175, RZ, RZ, -0x800000 ;  /* 0xff800000ffaf7424 */ /* 0x000fe200078e00ff */
[----:B------:R-:W-:Y:S01]  /*0e00*/  LEA R232, P4, R32, R170, 0x1 ;  /* 0x000000aa20e87211 */ /* 0x000fe200078808ff */
[C---:B------:R-:W-:Y:S01]  /*0e10*/  IMAD R34, R54.reuse, 0x2, R33 ;  /* 0x0000000236227824 */ /* 0x040fe200078e0221 */
[----:B------:R-:W-:Y:S01]  /*0e20*/  LEA.HI.X.SX32 R237, R15, R52, 0x1, P3 ;  /* 0x000000340fed7211 */ /* 0x000fe200018f0eff */
[----:B------:R-:W-:Y:S01]  /*0e30*/  IMAD.MOV.U32 R174, RZ, RZ, -0x800000 ;  /* 0xff800000ffae7424 */ /* 0x000fe200078e00ff */
[C---:B------:R-:W-:Y:S01]  /*0e40*/  LEA R234, P3, R31.reuse, R170, 0x1 ;  /* 0x000000aa1fea7211 */ /* 0x040fe200078608ff */
[----:B------:R-:W-:Y:S01]  /*0e50*/  IMAD R35, R54, 0x2, R34 ;  /* 0x0000000236237824 */ /* 0x000fe200078e0222 */
[-C--:B------:R-:W-:Y:S01]  /*0e60*/  LEA.HI.X.SX32 R233, R32, R52.reuse, 0x1, P4 ;  /* 0x0000003420e97211 */ /* 0x080fe200020f0eff */
[----:B------:R-:W-:Y:S01]  /*0e70*/  IMAD.MOV.U32 R126, RZ, RZ, 0x3f800000 ;  /* 0x3f800000ff7e7424 */ /* 0x000fe200078e00ff */
[----:B------:R-:W-:Y:S01]  /*0e80*/  LEA.HI.X.SX32 R235, R31, R52, 0x1, P3 ;  /* 0x000000341feb7211 */ /* 0x000fe200018f0eff */
[----:B------:R-:W-:Y:S01]  /*0e90*/  CS2R R72, SRZ ;  /* 0x0000000000487805 */ /* 0x000fe2000001ff00 */
[----:B------:R-:W-:Y:S01]  /*0ea0*/  LEA R15, R54, R35, 0x1 ;  /* 0x00000023360f7211 */ /* 0x000fe200078e08ff */
[----:B------:R-:W-:Y:S01]  /*0eb0*/  CS2R R74, SRZ ;  /* 0x00000000004a7805 */ /* 0x000fe2000001ff00 */
[----:B------:R-:W-:-:S02]  /*0ec0*/  LEA R230, P3, R21, R170, 0x1 ;  /* 0x000000aa15e67211 */ /* 0x000fc400078608ff */
[----:B------:R-:W-:Y:S01]  /*0ed0*/  LEA R228, P4, R17, R170, 0x1 ;  /* 0x000000aa11e47211 */ /* 0x000fe200078808ff */
[C---:B------:R-:W-:Y:S01]  /*0ee0*/  IMAD R31, R54.reuse, 0x2, R15 ;  /* 0x00000002361f7824 */ /* 0x040fe200078e020f */
[-C--:B------:R-:W-:Y:S02]  /*0ef0*/  LEA.HI.X.SX32 R231, R21, R52.reuse, 0x1, P3 ;  /* 0x0000003415e77211 */ /* 0x080fe400018f0eff */
[----:B------:R-:W-:Y:S01]  /*0f00*/  LEA.HI.X.SX32 R229, R17, R52, 0x1, P4 ;  /* 0x0000003411e57211 */ /* 0x000fe200020f0eff */
[----:B------:R-:W-:Y:S01]  /*0f10*/  IMAD R32, R54, 0x2, R31 ;  /* 0x0000000236207824 */ /* 0x000fe200078e021f */
[-C--:B------:R-:W-:Y:S02]  /*0f20*/  LEA R226, P3, R30, R170.reuse, 0x1 ;  /* 0x000000aa1ee27211 */ /* 0x080fe400078608ff */
[----:B------:R-:W-:Y:S02]  /*0f30*/  LEA R224, P4, R10, R170, 0x1 ;  /* 0x000000aa0ae07211 */ /* 0x000fe400078808ff */
[----:B------:R-:W-:-:S02]  /*0f40*/  LEA R21, R54, R32, 0x1 ;  /* 0x0000002036157211 */ /* 0x000fc400078e08ff */
[-C--:B------:R-:W-:Y:S02]  /*0f50*/  LEA.HI.X.SX32 R227, R30, R52.reuse, 0x1, P3 ;  /* 0x000000341ee37211 */ /* 0x080fe400018f0eff */
[----:B------:R-:W-:Y:S01]  /*0f60*/  LEA.HI.X.SX32 R225, R10, R52, 0x1, P4 ;  /* 0x000000340ae17211 */ /* 0x000fe200020f0eff */
[----:B------:R-:W-:Y:S01]  /*0f70*/  IMAD R17, R54, 0x2, R21 ;  /* 0x0000000236117824 */ /* 0x000fe200078e0215 */
[CC--:B------:R-:W-:Y:S02]  /*0f80*/  LEA R222, P3, R33.reuse, R170.reuse, 0x1 ;  /* 0x000000aa21de7211 */ /* 0x0c0fe400078608ff */
[----:B------:R-:W-:Y:S01]  /*0f90*/  LEA R220, P4, R34, R170, 0x1 ;  /* 0x000000aa22dc7211 */ /* 0x000fe200078808ff */
[----:B------:R-:W-:Y:S01]  /*0fa0*/  IMAD R30, R54, 0x2, R17 ;  /* 0x00000002361e7824 */ /* 0x000fe200078e0211 */
[-C--:B------:R-:W-:Y:S02]  /*0fb0*/  LEA.HI.X.SX32 R223, R33, R52.reuse, 0x1, P3 ;  /* 0x0000003421df7211 */ /* 0x080fe400018f0eff */
[----:B------:R-:W-:-:S02]  /*0fc0*/  LEA.HI.X.SX32 R221, R34, R52, 0x1, P4 ;  /* 0x0000003422dd7211 */ /* 0x000fc400020f0eff */
[C---:B------:R-:W-:Y:S02]  /*0fd0*/  LEA R10, R54.reuse, R30, 0x1 ;  /* 0x0000001e360a7211 */ /* 0x040fe400078e08ff */
[-C--:B------:R-:W-:Y:S02]  /*0fe0*/  LEA R218, P3, R35, R170.reuse, 0x1 ;  /* 0x000000aa23da7211 */ /* 0x080fe400078608ff */
[----:B------:R-:W-:Y:S01]  /*0ff0*/  LEA R216, P4, R15, R170, 0x1 ;  /* 0x000000aa0fd87211 */ /* 0x000fe200078808ff */
[C---:B------:R-:W-:Y:S01]  /*1000*/  IMAD R33, R54.reuse, 0x2, R10 ;  /* 0x0000000236217824 */ /* 0x040fe200078e020a */
[-C--:B------:R-:W-:Y:S02]  /*1010*/  LEA.HI.X.SX32 R219, R35, R52.reuse, 0x1, P3 ;  /* 0x0000003423db7211 */ /* 0x080fe400018f0eff */
[----:B------:R-:W-:Y:S01]  /*1020*/  LEA.HI.X.SX32 R217, R15, R52, 0x1, P4 ;  /* 0x000000340fd97211 */ /* 0x000fe200020f0eff */
[----:B------:R-:W-:Y:S01]  /*1030*/  IMAD R34, R54, 0x2, R33 ;  /* 0x0000000236227824 */ /* 0x000fe200078e0221 */
[----:B------:R-:W-:-:S02]  /*1040*/  LEA R214, P3, R31, R170, 0x1 ;  /* 0x000000aa1fd67211 */ /* 0x000fc400078608ff */
[----:B------:R-:W-:Y:S01]  /*1050*/  LEA R212, P4, R32, R170, 0x1 ;  /* 0x000000aa20d47211 */ /* 0x000fe200078808ff */
[C---:B------:R-:W-:Y:S01]  /*1060*/  IMAD R35, R54.reuse, 0x2, R34 ;  /* 0x0000000236237824 */ /* 0x040fe200078e0222 */
[----:B------:R-:W-:Y:S02]  /*1070*/  LEA.HI.X.SX32 R215, R31, R52, 0x1, P3 ;  /* 0x000000341fd77211 */ /* 0x000fe400018f0eff */
[----:B------:R-:W-:Y:S02]  /*1080*/  LOP3.LUT R27, R37, 0x10, R50, 0x78, !PT ;  /* 0x00000010251b7812 */ /* 0x000fe400078e7832 */
[----:B------:R-:W-:Y:S02]  /*1090*/  LEA R15, R54, R35, 0x1 ;  /* 0x00000023360f7211 */ /* 0x000fe400078e08ff */
[----:B------:R-:W-:Y:S02]  /*10a0*/  LEA R37, R58, R36, 0x1 ;  /* 0x000000243a257211 */ /* 0x000fe400078e08ff */
[----:B------:R-:W-:-:S02]  /*10b0*/  LEA R31, R54, R15, 0x1 ;  /* 0x0000000f361f7211 */ /* 0x000fc400078e08ff */
[----:B------:R-:W-:Y:S01]  /*10c0*/  LEA.HI.X.SX32 R213, R32, R52, 0x1, P4 ;  /* 0x0000003420d57211 */ /* 0x000fe200020f0eff */
[----:B------:R-:W-:Y:S01]  /*10d0*/  IMAD R38, R58, 0x2, R37 ;  /* 0x000000023a267824 */ /* 0x000fe200078e0225 */
[-C--:B------:R-:W-:Y:S01]  /*10e0*/  LEA R208, P4, R17, R170.reuse, 0x1 ;  /* 0x000000aa11d07211 */ /* 0x080fe200078808ff */
[----:B------:R-:W-:Y:S01]  /*10f0*/  IMAD R32, R54, 0x2, R31 ;  /* 0x0000000236207824 */ /* 0x000fe200078e021f */
[----:B------:R-:W-:Y:S01]  /*1100*/  LEA R210, P3, R21, R170, 0x1 ;  /* 0x000000aa15d27211 */ /* 0x000fe200078608ff */
[----:B------:R-:W-:Y:S01]  /*1110*/  IMAD R39, R58, 0x2, R38 ;  /* 0x000000023a277824 */ /* 0x000fe200078e0226 */
[----:B------:R-:W-:Y:S02]  /*1120*/  LEA.HI.X.SX32 R209, R17, R52, 0x1, P4 ;  /* 0x0000003411d17211 */ /* 0x000fe400020f0eff */
[----:B------:R-:W-:Y:S02]  /*1130*/  LEA R17, R54, R32, 0x1 ;  /* 0x0000002036117211 */ /* 0x000fe400078e08ff */
[----:B------:R-:W-:-:S02]  /*1140*/  LEA.HI.X.SX32 R211, R21, R52, 0x1, P3 ;  /* 0x0000003415d37211 */ /* 0x000fc400018f0eff */
[----:B------:R-:W-:Y:S01]  /*1150*/  LEA R204, P3, R10, R170, 0x1 ;  /* 0x000000aa0acc7211 */ /* 0x000fe200078608ff */
[----:B------:R-:W-:Y:S01]  /*1160*/  IMAD R21, R54, 0x2, R17 ;  /* 0x0000000236157824 */ /* 0x000fe200078e0211 */
[----:B------:R-:W-:Y:S02]  /*1170*/  LEA R40, R58, R39, 0x1 ;  /* 0x000000273a287211 */ /* 0x000fe400078e08ff */
[----:B------:R-:W-:Y:S02]  /*1180*/  LEA.HI.X.SX32 R205, R10, R52, 0x1, P3 ;  /* 0x000000340acd7211 */ /* 0x000fe400018f0eff */
[-C--:B------:R-:W-:Y:S01]  /*1190*/  LEA R206, P5, R30, R170.reuse, 0x1 ;  /* 0x000000aa1ece7211 */ /* 0x080fe200078a08ff */
[----:B------:R-:W-:Y:S01]  /*11a0*/  IMAD R41, R58, 0x2, R40 ;  /* 0x000000023a297824 */ /* 0x000fe200078e0228 */
[----:B------:R-:W-:Y:S02]  /*11b0*/  LEA R202, P4, R33, R170, 0x1 ;  /* 0x000000aa21ca7211 */ /* 0x000fe400078808ff */
[----:B------:R-:W-:Y:S01]  /*11c0*/  LEA R10, R54, R21, 0x1 ;  /* 0x00000015360a7211 */ /* 0x000fe200078e08ff */
[----:B------:R-:W-:Y:S01]  /*11d0*/  IMAD R42, R58, 0x2, R41 ;  /* 0x000000023a2a7824 */ /* 0x000fe200078e0229 */
[----:B------:R-:W-:-:S02]  /*11e0*/  LEA.HI.X.SX32 R207, R30, R52, 0x1, P5 ;  /* 0x000000341ecf7211 */ /* 0x000fc400028f0eff */
[----:B------:R-:W-:Y:S01]  /*11f0*/  LEA.HI.X.SX32 R203, R33, R52, 0x1, P4 ;  /* 0x0000003421cb7211 */ /* 0x000fe200020f0eff */
[----:B------:R-:W-:Y:S01]  /*1200*/  IMAD R30, R54, 0x2, R10 ;  /* 0x00000002361e7824 */ /* 0x000fe200078e020a */
[CC--:B------:R-:W-:Y:S02]  /*1210*/  LEA R200, P5, R34.reuse, R170.reuse, 0x1 ;  /* 0x000000aa22c87211 */ /* 0x0c0fe400078a08ff */
[C---:B------:R-:W-:Y:S02]  /*1220*/  LEA R196, P4, R15.reuse, R170, 0x1 ;  /* 0x000000aa0fc47211 */ /* 0x040fe400078808ff */
[-C--:B------:R-:W-:Y:S02]  /*1230*/  LEA.HI.X.SX32 R201, R34, R52.reuse, 0x1, P5 ;  /* 0x0000003422c97211 */ /* 0x080fe400028f0eff */
[----:B------:R-:W-:Y:S02]  /*1240*/  LEA.HI.X.SX32 R197, R15, R52, 0x1, P4 ;  /* 0x000000340fc57211 */ /* 0x000fe400020f0eff */
[----:B------:R-:W-:-:S02]  /*1250*/  LEA R194, P5, R31, R170, 0x1 ;  /* 0x000000aa1fc27211 */ /* 0x000fc400078a08ff */
[----:B------:R-:W-:Y:S02]  /*1260*/  LEA R15, R54, R30, 0x1 ;  /* 0x0000001e360f7211 */ /* 0x000fe400078e08ff */
[----:B------:R-:W-:Y:S02]  /*1270*/  LEA R43, R58, R42, 0x1 ;  /* 0x0000002a3a2b7211 */ /* 0x000fe400078e08ff */
[----:B------:R-:W-:Y:S01]  /*1280*/  LEA.HI.X.SX32 R195, R31, R52, 0x1, P5 ;  /* 0x000000341fc37211 */ /* 0x000fe200028f0eff */
[----:B------:R-:W-:Y:S01]  /*1290*/  IMAD R31, R54, 0x2, R15 ;  /* 0x00000002361f7824 */ /* 0x000fe200078e020f */
[-C--:B------:R-:W-:Y:S01]  /*12a0*/  LEA R198, P3, R35, R170.reuse, 0x1 ;  /* 0x000000aa23c67211 */ /* 0x080fe200078608ff */
[C---:B------:R-:W-:Y:S01]  /*12b0*/  IMAD R44, R58.reuse, 0x2, R43 ;  /* 0x000000023a2c7824 */ /* 0x040fe200078e022b */
[----:B------:R-:W-:Y:S02]  /*12c0*/  LEA R190, P4, R17, R170, 0x1 ;  /* 0x000000aa11be7211 */ /* 0x000fe400078808ff */
[-C--:B------:R-:W-:Y:S01]  /*12d0*/  LEA.HI.X.SX32 R199, R35, R52.reuse, 0x1, P3 ;  /* 0x0000003423c77211 */ /* 0x080fe200018f0eff */
[----:B------:R-:W-:Y:S01]  /*12e0*/  IMAD R45, R58, 0x2, R44 ;  /* 0x000000023a2d7824 */ /* 0x000fe200078e022c */
[----:B------:R-:W-:-:S02]  /*12f0*/  LEA.HI.X.SX32 R191, R17, R52, 0x1, P4 ;  /* 0x0000003411bf7211 */ /* 0x000fc400020f0eff */
[-C--:B------:R-:W-:Y:S02]  /*1300*/  LEA R192, P3, R32, R170.reuse, 0x1 ;  /* 0x000000aa20c07211 */ /* 0x080fe400078608ff */
[C---:B------:R-:W-:Y:S02]  /*1310*/  LEA R188, P5, R21.reuse, R170, 0x1 ;  /* 0x000000aa15bc7211 */ /* 0x040fe400078a08ff */
[----:B------:R-:W-:Y:S02]  /*1320*/  LEA R17, R54, R31, 0x1 ;  /* 0x0000001f36117211 */ /* 0x000fe400078e08ff */
[-C--:B------:R-:W-:Y:S02]  /*1330*/  LEA.HI.X.SX32 R193, R32, R52.reuse, 0x1, P3 ;  /* 0x0000003420c17211 */ /* 0x080fe400018f0eff */
[----:B------:R-:W-:Y:S01]  /*1340*/  LEA.HI.X.SX32 R189, R21, R52, 0x1, P5 ;  /* 0x0000003415bd7211 */ /* 0x000fe200028f0eff */
[----:B------:R-:W-:Y:S01]  /*1350*/  IMAD R21, R54, 0x2, R17 ;  /* 0x0000000236157824 */ /* 0x000fe200078e0211 */
[----:B------:R-:W-:-:S02]  /*1360*/  LEA R186, P3, R10, R170, 0x1 ;  /* 0x000000aa0aba7211 */ /* 0x000fc400078608ff */
[----:B------:R-:W-:Y:S02]  /*1370*/  LEA R46, R58, R45, 0x1 ;  /* 0x0000002d3a2e7211 */ /* 0x000fe400078e08ff */
[-C--:B------:R-:W-:Y:S02]  /*1380*/  LEA R184, P4, R30, R170.reuse, 0x1 ;  /* 0x000000aa1eb87211 */ /* 0x080fe400078808ff */
[----:B------:R-:W-:Y:S02]  /*1390*/  LEA R182, P5, R15, R170, 0x1 ;  /* 0x000000aa0fb67211 */ /* 0x000fe400078a08ff */
[----:B------:R-:W-:Y:S02]  /*13a0*/  LEA.HI.X.SX32 R187, R10, R52, 0x1, P3 ;  /* 0x000000340abb7211 */ /* 0x000fe400018f0eff */
[----:B------:R-:W-:Y:S02]  /*13b0*/  LEA R47, R58, R46, 0x1 ;  /* 0x0000002e3a2f7211 */ /* 0x000fe400078e08ff */
[----:B------:R-:W-:-:S02]  /*13c0*/  LEA R10, R54, R21, 0x1 ;  /* 0x00000015360a7211 */ /* 0x000fc400078e08ff */
[-C--:B------:R-:W-:Y:S01]  /*13d0*/  LEA.HI.X.SX32 R185, R30, R52.reuse, 0x1, P4 ;  /* 0x000000341eb97211 */ /* 0x080fe200020f0eff */
[----:B------:R-:W-:Y:S01]  /*13e0*/  IMAD R48, R58, 0x2, R47 ;  /* 0x000000023a307824 */ /* 0x000fe200078e022f */
[----:B------:R-:W-:Y:S02]  /*13f0*/  LEA.HI.X.SX32 R183, R15, R52, 0x1, P5 ;  /* 0x000000340fb77211 */ /* 0x000fe400028f0eff */
[-C--:B------:R-:W-:Y:S02]  /*1400*/  LEA R180, P3, R31, R170.reuse, 0x1 ;  /* 0x000000aa1fb47211 */ /* 0x080fe400078608ff */
[-C--:B------:R-:W-:Y:S02]  /*1410*/  LEA R176, P4, R17, R170.reuse, 0x1 ;  /* 0x000000aa11b07211 */ /* 0x080fe400078808ff */
[-C--:B------:R-:W-:Y:S02]  /*1420*/  LEA R172, P5, R21, R170.reuse, 0x1 ;  /* 0x000000aa15ac7211 */ /* 0x080fe400078a08ff */
[----:B------:R-:W-:-:S02]  /*1430*/  LEA R170, P6, R10, R170, 0x1 ;  /* 0x000000aa0aaa7211 */ /* 0x000fc400078c08ff */
[-C--:B------:R-:W-:Y:S02]  /*1440*/  LEA.HI.X.SX32 R177, R17, R52.reuse, 0x1, P4 ;  /* 0x0000003411b17211 */ /* 0x080fe400020f0eff */
[-C--:B------:R-:W-:Y:S01]  /*1450*/  LEA.HI.X.SX32 R171, R10, R52.reuse, 0x1, P6 ;  /* 0x000000340aab7211 */ /* 0x080fe200030f0eff */
[----:B------:R-:W-:Y:S01]  /*1460*/  IMAD R10, R58, 0x2, R48 ;  /* 0x000000023a0a7824 */ /* 0x000fe200078e0230 */
[----:B------:R-:W-:Y:S02]  /*1470*/  LEA.HI.X.SX32 R173, R21, R52, 0x1, P5 ;  /* 0x0000003415ad7211 */ /* 0x000fe400028f0eff */
[----:B------:R-:W-:Y:S02]  /*1480*/  LEA R168, P2, R36, R124, 0x1 ;  /* 0x0000007c24a87211 */ /* 0x000fe400078408ff */
[----:B------:R-:W-:Y:S02]  /*1490*/  LEA R15, R58, R10, 0x1 ;  /* 0x0000000a3a0f7211 */ /* 0x000fe400078e08ff */
[----:B------:R-:W-:-:S02]  /*14a0*/  LEA.HI.X.SX32 R181, R31, R52, 0x1, P3 ;  /* 0x000000341fb57211 */ /* 0x000fc400018f0eff */
[----:B------:R-:W-:Y:S01]  /*14b0*/  LEA.HI.X.SX32 R169, R36, R56, 0x1, P2 ;  /* 0x0000003824a97211 */ /* 0x000fe200010f0eff */
[----:B------:R-:W-:Y:S01]  /*14c0*/  IMAD R17, R58, 0x2, R15 ;  /* 0x000000023a117824 */ /* 0x000fe200078e020f */
[CC--:B------:R-:W-:Y:S02]  /*14d0*/  LEA R166, P2, R37.reuse, R124.reuse, 0x1 ;  /* 0x0000007c25a67211 */ /* 0x0c0fe400078408ff */
[----:B------:R-:W-:Y:S02]  /*14e0*/  LEA R164, P3, R38, R124, 0x1 ;  /* 0x0000007c26a47211 */ /* 0x000fe400078608ff */
[----:B------:R-:W-:Y:S02]  /*14f0*/  LEA R21, R58, R17, 0x1 ;  /* 0x000000113a157211 */ /* 0x000fe400078e08ff */
[----:B------:R-:W-:Y:S01]  /*1500*/  LEA.HI.X.SX32 R167, R37, R56, 0x1, P2 ;  /* 0x0000003825a77211 */ /* 0x000fe200010f0eff */
[----:B------:R-:W-:Y:S01]  /*1510*/  IMAD.MOV.U32 R37, RZ, RZ, RZ ;  /* 0x000000ffff257224 */ /* 0x000fe200078e00ff */
[----:B------:R-:W-:Y:S01]  /*1520*/  LEA R160, P2, R40, R124, 0x1 ;  /* 0x0000007c28a07211 */ /* 0x000fe200078408ff */
[----:B------:R-:W-:Y:S01]  /*1530*/  IMAD R30, R58, 0x2, R21 ;  /* 0x000000023a1e7824 */ /* 0x000fe200078e0215 */
[----:B------:R-:W-:-:S02]  /*1540*/  LEA.HI.X.SX32 R165, R38, R56, 0x1, P3 ;  /* 0x0000003826a57211 */ /* 0x000fc400018f0eff */
[----:B------:R-:W-:Y:S02]  /*1550*/  LEA.HI.X.SX32 R161, R40, R56, 0x1, P2 ;  /* 0x0000003828a17211 */ /* 0x000fe400010f0eff */
[C---:B------:R-:W-:Y:S02]  /*1560*/  LEA R31, R58.reuse, R30, 0x1 ;  /* 0x0000001e3a1f7211 */ /* 0x040fe400078e08ff */
[-C--:B------:R-:W-:Y:S02]  /*1570*/  LEA R162, P4, R39, R124.reuse, 0x1 ;  /* 0x0000007c27a27211 */ /* 0x080fe400078808ff */
[-C--:B------:R-:W-:Y:S01]  /*1580*/  LEA R158, P3, R41, R124.reuse, 0x1 ;  /* 0x0000007c299e7211 */ /* 0x080fe200078608ff */
[----:B------:R-:W-:Y:S01]  /*1590*/  IMAD R32, R58, 0x2, R31 ;  /* 0x000000023a207824 */ /* 0x000fe200078e021f */
[----:B------:R-:W-:Y:S02]  /*15a0*/  LEA R154, P2, R43, R124, 0x1 ;  /* 0x0000007c2b9a7211 */ /* 0x000fe400078408ff */
[----:B------:R-:W-:-:S02]  /*15b0*/  LEA.HI.X.SX32 R163, R39, R56, 0x1, P4 ;  /* 0x0000003827a37211 */ /* 0x000fc400020f0eff */
[C---:B------:R-:W-:Y:S02]  /*15c0*/  LEA R33, R58.reuse, R32, 0x1 ;  /* 0x000000203a217211 */ /* 0x040fe400078e08ff */
[-C--:B------:R-:W-:Y:S02]  /*15d0*/  LEA.HI.X.SX32 R159, R41, R56.reuse, 0x1, P3 ;  /* 0x00000038299f7211 */ /* 0x080fe400018f0eff */
[----:B------:R-:W-:Y:S01]  /*15e0*/  LEA.HI.X.SX32 R155, R43, R56, 0x1, P2 ;  /* 0x000000382b9b7211 */ /* 0x000fe200010f0eff */
[----:B------:R-:W-:Y:S01]  /*15f0*/  IMAD R34, R58, 0x2, R33 ;  /* 0x000000023a227824 */ /* 0x000fe200078e0221 */
[-C--:B------:R-:W-:Y:S02]  /*1600*/  LEA R156, P4, R42, R124.reuse, 0x1 ;  /* 0x0000007c2a9c7211 */ /* 0x080fe400078808ff */
[-C--:B------:R-:W-:Y:S02]  /*1610*/  LEA R152, P3, R44, R124.reuse, 0x1 ;  /* 0x0000007c2c987211 */ /* 0x080fe400078608ff */
[----:B------:R-:W-:-:S02]  /*1620*/  LEA R148, P2, R46, R124, 0x1 ;  /* 0x0000007c2e947211 */ /* 0x000fc400078408ff */
[-C--:B------:R-:W-:Y:S02]  /*1630*/  LEA.HI.X.SX32 R157, R42, R56.reuse, 0x1, P4 ;  /* 0x000000382a9d7211 */ /* 0x080fe400020f0eff */
[-C--:B------:R-:W-:Y:S02]  /*1640*/  LEA.HI.X.SX32 R153, R44, R56.reuse, 0x1, P3 ;  /* 0x000000382c997211 */ /* 0x080fe400018f0eff */
[----:B------:R-:W-:Y:S02]  /*1650*/  LEA.HI.X.SX32 R149, R46, R56, 0x1, P2 ;  /* 0x000000382e957211 */ /* 0x000fe400010f0eff */
[-C--:B------:R-:W-:Y:S02]  /*1660*/  LEA R150, P4, R45, R124.reuse, 0x1 ;  /* 0x0000007c2d967211 */ /* 0x080fe400078808ff */
[-C--:B------:R-:W-:Y:S02]  /*1670*/  LEA R146, P3, R47, R124.reuse, 0x1 ;  /* 0x0000007c2f927211 */ /* 0x080fe400078608ff */
[----:B------:R-:W-:-:S02]  /*1680*/  LEA R142, P2, R10, R124, 0x1 ;  /* 0x0000007c0a8e7211 */ /* 0x000fc400078408ff */
[----:B------:R-:W-:Y:S02]  /*1690*/  LEA R35, R58, R34, 0x1 ;  /* 0x000000223a237211 */ /* 0x000fe400078e08ff */
[-C--:B------:R-:W-:Y:S02]  /*16a0*/  LEA.HI.X.SX32 R151, R45, R56.reuse, 0x1, P4 ;  /* 0x000000382d977211 */ /* 0x080fe400020f0eff */
[-C--:B------:R-:W-:Y:S02]  /*16b0*/  LEA.HI.X.SX32 R147, R47, R56.reuse, 0x1, P3 ;  /* 0x000000382f937211 */ /* 0x080fe400018f0eff */
[----:B------:R-:W-:Y:S01]  /*16c0*/  LEA.HI.X.SX32 R143, R10, R56, 0x1, P2 ;  /* 0x000000380a8f7211 */ /* 0x000fe200010f0eff */
[----:B------:R-:W-:Y:S01]  /*16d0*/  IMAD R10, R58, 0x2, R35 ;  /* 0x000000023a0a7824 */ /* 0x000fe200078e0223 */
[-C--:B------:R-:W-:Y:S02]  /*16e0*/  LEA R144, P4, R48, R124.reuse, 0x1 ;  /* 0x0000007c30907211 */ /* 0x080fe400078808ff */
[----:B------:R-:W-:-:S02]  /*16f0*/  LEA R140, P3, R15, R124, 0x1 ;  /* 0x0000007c0f8c7211 */ /* 0x000fc400078608ff */
[-C--:B------:R-:W-:Y:S02]  /*1700*/  LEA.HI.X.SX32 R145, R48, R56.reuse, 0x1, P4 ;  /* 0x0000003830917211 */ /* 0x080fe400020f0eff */
[----:B------:R-:W-:Y:S02]  /*1710*/  LEA.HI.X.SX32 R141, R15, R56, 0x1, P3 ;  /* 0x000000380f8d7211 */ /* 0x000fe400018f0eff */
[C---:B------:R-:W-:Y:S02]  /*1720*/  LEA R138, P4, R17.reuse, R124, 0x1 ;  /* 0x0000007c118a7211 */ /* 0x040fe400078808ff */
[C---:B------:R-:W-:Y:S02]  /*1730*/  LEA R15, R58.reuse, R10, 0x1 ;  /* 0x0000000a3a0f7211 */ /* 0x040fe400078e08ff */
[----:B------:R-:W-:Y:S02]  /*1740*/  LEA.HI.X.SX32 R139, R17, R56, 0x1, P4 ;  /* 0x00000038118b7211 */ /* 0x000fe400020f0eff */
[-C--:B------:R-:W-:Y:S01]  /*1750*/  LEA R136, P2, R21, R124.reuse, 0x1 ;  /* 0x0000007c15887211 */ /* 0x080fe200078408ff */
[----:B------:R-:W-:Y:S01]  /*1760*/  IMAD R17, R58, 0x2, R15 ;  /* 0x000000023a117824 */ /* 0x000fe200078e020f */
[----:B------:R-:W-:-:S02]  /*1770*/  LEA R134, P3, R30, R124, 0x1 ;  /* 0x0000007c1e867211 */ /* 0x000fc400078608ff */
[-C--:B------:R-:W-:Y:S02]  /*1780*/  LEA.HI.X.SX32 R137, R21, R56.reuse, 0x1, P2 ;  /* 0x0000003815897211 */ /* 0x080fe400010f0eff */
[----:B------:R-:W-:Y:S02]  /*1790*/  LEA R21, R58, R17, 0x1 ;  /* 0x000000113a157211 */ /* 0x000fe400078e08ff */
[----:B------:R-:W-:Y:S02]  /*17a0*/  LEA.HI.X.SX32 R135, R30, R56, 0x1, P3 ;  /* 0x000000381e877211 */ /* 0x000fe400018f0eff */
[-C--:B------:R-:W-:Y:S01]  /*17b0*/  LEA R132, P4, R31, R124.reuse, 0x1 ;  /* 0x0000007c1f847211 */ /* 0x080fe200078808ff */
[----:B------:R-:W-:Y:S01]  /*17c0*/  IMAD R30, R58, 0x2, R21 ;  /* 0x000000023a1e7824 */ /* 0x000fe200078e0215 */
[----:B------:R-:W-:Y:S02]  /*17d0*/  LEA R128, P3, R33, R124, 0x1 ;  /* 0x0000007c21807211 */ /* 0x000fe400078608ff */
[----:B------:R-:W-:-:S02]  /*17e0*/  LEA.HI.X.SX32 R133, R31, R56, 0x1, P4 ;  /* 0x000000381f857211 */ /* 0x000fc400020f0eff */
[----:B------:R-:W-:Y:S02]  /*17f0*/  LEA.HI.X.SX32 R129, R33, R56, 0x1, P3 ;  /* 0x0000003821817211 */ /* 0x000fe400018f0eff */
[-C--:B------:R-:W-:Y:S02]  /*1800*/  LEA R130, P2, R32, R124.reuse, 0x1 ;  /* 0x0000007c20827211 */ /* 0x080fe400078408ff */
[-C--:B------:R-:W-:Y:S02]  /*1810*/  LEA R40, P4, R34, R124.reuse, 0x1 ;  /* 0x0000007c22287211 */ /* 0x080fe400078808ff */
[----:B------:R-:W-:Y:S02]  /*1820*/  LEA R44, P3, R10, R124, 0x1 ;  /* 0x0000007c0a2c7211 */ /* 0x000fe400078608ff */
[----:B------:R-:W-:Y:S02]  /*1830*/  LEA R31, R58, R30, 0x1 ;  /* 0x0000001e3a1f7211 */ /* 0x000fe400078e08ff */
[----:B------:R-:W-:-:S02]  /*1840*/  LEA.HI.X.SX32 R131, R32, R56, 0x1, P2 ;  /* 0x0000003820837211 */ /* 0x000fc400010f0eff */
[-C--:B------:R-:W-:Y:S02]  /*1850*/  LEA.HI.X.SX32 R41, R34, R56.reuse, 0x1, P4 ;  /* 0x0000003822297211 */ /* 0x080fe400020f0eff */
[----:B------:R-:W-:Y:S01]  /*1860*/  LEA.HI.X.SX32 R45, R10, R56, 0x1, P3 ;  /* 0x000000380a2d7211 */ /* 0x000fe200018f0eff */
[----:B------:R-:W-:Y:S01]  /*1870*/  IMAD R10, R58, 0x2, R31 ;  /* 0x000000023a0a7824 */ /* 0x000fe200078e021f */
[-C--:B------:R-:W-:Y:S02]  /*1880*/  LEA R42, P2, R35, R124.reuse, 0x1 ;  /* 0x0000007c232a7211 */ /* 0x080fe400078408ff */
[----:B------:R-:W-:Y:S02]  /*1890*/  LEA R46, P4, R15, R124, 0x1 ;  /* 0x0000007c0f2e7211 */ /* 0x000fe400078808ff */
[-C--:B------:R-:W-:Y:S02]  /*18a0*/  LEA.HI.X.SX32 R43, R35, R56.reuse, 0x1, P2 ;  /* 0x00000038232b7211 */ /* 0x080fe400010f0eff */
[----:B------:R-:W-:-:S02]  /*18b0*/  LEA.HI.X.SX32 R47, R15, R56, 0x1, P4 ;  /* 0x000000380f2f7211 */ /* 0x000fc400020f0eff */
[----:B------:R-:W-:Y:S02]  /*18c0*/  LEA R48, P2, R17, R124, 0x1 ;  /* 0x0000007c11307211 */ /* 0x000fe400078408ff */
[----:B------:R-:W-:Y:S02]  /*18d0*/  LEA R15, R58, R10, 0x1 ;  /* 0x0000000a3a0f7211 */ /* 0x000fe400078e08ff */
[-C--:B------:R-:W-:Y:S02]  /*18e0*/  LEA R50, P3, R21, R124.reuse, 0x1 ;  /* 0x0000007c15327211 */ /* 0x080fe400078608ff */
[----:B------:R-:W-:Y:S02]  /*18f0*/  LEA R52, P4, R30, R124, 0x1 ;  /* 0x0000007c1e347211 */ /* 0x000fe400078808ff */
[-C--:B------:R-:W-:Y:S01]  /*1900*/  LEA.HI.X.SX32 R49, R17, R56.reuse, 0x1, P2 ;  /* 0x0000003811317211 */ /* 0x080fe200010f0eff */
[----:B------:R-:W-:Y:S01]  /*1910*/  IMAD R17, R58, 0x2, R15 ;  /* 0x000000023a117824 */ /* 0x000fe200078e020f */
[----:B------:R-:W-:-:S02]  /*1920*/  LEA.HI.X.SX32 R51, R21, R56, 0x1, P3 ;  /* 0x0000003815337211 */ /* 0x000fc400018f0eff */
[----:B------:R-:W-:Y:S02]  /*1930*/  LEA.HI.X.SX32 R53, R30, R56, 0x1, P4 ;  /* 0x000000381e357211 */ /* 0x000fe400020f0eff */
[-C--:B------:R-:W-:Y:S02]  /*1940*/  LEA R54, P2, R31, R124.reuse, 0x1 ;  /* 0x0000007c1f367211 */ /* 0x080fe400078408ff */
[-C--:B------:R-:W-:Y:S02]  /*1950*/  LEA R120, P3, R10, R124.reuse, 0x1 ;  /* 0x0000007c0a787211 */ /* 0x080fe400078608ff */
[-C--:B------:R-:W-:Y:S02]  /*1960*/  LEA R122, P4, R15, R124.reuse, 0x1 ;  /* 0x0000007c0f7a7211 */ /* 0x080fe400078808ff */
[----:B------:R-:W-:Y:S02]  /*1970*/  LEA R124, P5, R17, R124, 0x1 ;  /* 0x0000007c117c7211 */ /* 0x000fe400078a08ff */
[----:B------:R-:W-:-:S02]  /*1980*/  LEA.HI.X.SX32 R55, R31, R56, 0x1, P2 ;  /* 0x000000381f377211 */ /* 0x000fc400010f0eff */
[-C--:B------:R-:W-:Y:S02]  /*1990*/  LEA.HI.X.SX32 R121, R10, R56.reuse, 0x1, P3 ;  /* 0x000000380a797211 */ /* 0x080fe400018f0eff */
[-C--:B------:R-:W-:Y:S01]  /*19a0*/  LEA.HI.X.SX32 R123, R15, R56.reuse, 0x1, P4 ;  /* 0x000000380f7b7211 */ /* 0x080fe200020f0eff */
[----:B------:R-:W-:Y:S01]  /*19b0*/  IMAD.MOV.U32 R15, RZ, RZ, RZ ;  /* 0x000000ffff0f7224 */ /* 0x000fe200078e00ff */
[----:B------:R-:W-:Y:S02]  /*19c0*/  LEA.HI.X.SX32 R125, R17, R56, 0x1, P5 ;  /* 0x00000038117d7211 */ /* 0x000fe400028f0eff */
[C---:B------:R-:W-:Y:S02]  /*19d0*/  LOP3.LUT R30, R3.reuse, 0x40, RZ, 0x3c, !PT ;  /* 0x00000040031e7812 */ /* 0x040fe400078e3cff */
[----:B------:R-:W-:Y:S02]  /*19e0*/  LOP3.LUT R31, R3, 0x60, RZ, 0x3c, !PT ;  /* 0x00000060031f7812 */ /* 0x000fe400078e3cff */
[----:B------:R-:W-:-:S02]  /*19f0*/  MOV R17, 0x3f800000 ;  /* 0x3f80000000117802 */ /* 0x000fc40000000f00 */
[----:B------:R-:W-:Y:S02]  /*1a00*/  MOV R33, RZ ;  /* 0x000000ff00217202 */ /* 0x000fe40000000f00 */
[----:B------:R-:W-:Y:S02]  /*1a10*/  MOV R21, 0x3f800000 ;  /* 0x3f80000000157802 */ /* 0x000fe40000000f00 */
[----:B------:R-:W-:Y:S02]  /*1a20*/  MOV R39, 0x3f800000 ;  /* 0x3f80000000277802 */ /* 0x000fe40000000f00 */
[----:B------:R-:W-:Y:S02]  /*1a30*/  LOP3.LUT R38, R26, 0x40, RZ, 0x3c, !PT ;  /* 0x000000401a267812 */ /* 0x000fe400078e3cff */
[C---:B------:R-:W-:Y:S02]  /*1a40*/  LOP3.LUT R10, R27.reuse, 0x20, RZ, 0x3c, !PT ;  /* 0x000000201b0a7812 */ /* 0x040fe400078e3cff */
[----:B------:R-:W-:-:S02]  /*1a50*/  LOP3.LUT R32, R27, 0x40, RZ, 0x3c, !PT ;  /* 0x000000401b207812 */ /* 0x000fc400078e3cff */
[----:B------:R-:W-:Y:S02]  /*1a60*/  LOP3.LUT R34, R27, 0x60, RZ, 0x3c, !PT ;  /* 0x000000601b227812 */ /* 0x000fe400078e3cff */
[----:B------:R-:W-:Y:S02]  /*1a70*/  LOP3.LUT R35, R28, 0x40, RZ, 0x3c, !PT ;  /* 0x000000401c237812 */ /* 0x000fe400078e3cff */
[----:B------:R-:W-:Y:S02]  /*1a80*/  LOP3.LUT R36, R29, 0x20, RZ, 0x3c, !PT ;  /* 0x000000201d247812 */ /* 0x000fe400078e3cff */
.L_x_1:
[----:B------:R-:W-:-:S04]  /*1a90*/  IMAD.WIDE R56, R33, 0x2, R236 ;  /* 0x0000000221387825 */ /* 0x000fc800078e02ec */
[C---:B------:R-:W-:Y:S01]  /*1aa0*/  IMAD.WIDE R84, R33.reuse, 0x2, R232 ;  /* 0x0000000221547825 */ /* 0x040fe200078e02e8 */
[----:B------:R0:W2:Y:S03]  /*1ab0*/  LDG.E.U16 R92, [R56.64] ;  /* 0x00000004385c7981 */ /* 0x0000a6000c1e1500 */
[C---:B------:R-:W-:Y:S01]  /*1ac0*/  IMAD.WIDE R96, R33.reuse, 0x2, R230 ;  /* 0x0000000221607825 */ /* 0x040fe200078e02e6 */
[----:B------:R1:W3:Y:S03]  /*1ad0*/  LDG.E.U16 R93, [R84.64] ;  /* 0x00000004545d7981 */ /* 0x0002e6000c1e1500 */
[C---:B------:R-:W-:Y:S02]  /*1ae0*/  IMAD.WIDE R86, R33.reuse, 0x2, R228 ;  /* 0x0000000221567825 */ /* 0x040fe400078e02e4 */
[----:B------:R4:W5:Y:S02]  /*1af0*/  LDG.E.U16 R96, [R96.64] ;  /* 0x0000000460607981 */ /* 0x000964000c1e1500 */
[----:B------:R-:W-:-:S02]  /*1b00*/  IMAD.WIDE R66, R33, 0x2, R224 ;  /* 0x0000000221427825 */ /* 0x000fc400078e02e0 */
[----:B------:R1:W3:Y:S02]  /*1b10*/  LDG.E.U16 R94, [R86.64] ;  /* 0x00000004565e7981 */ /* 0x0002e4000c1e1500 */
[C---:B------:R-:W-:Y:S02]  /*1b20*/  IMAD.WIDE R64, R33.reuse, 0x2, R214 ;  /* 0x0000000221407825 */ /* 0x040fe400078e02d6 */
[----:B------:R1:W5:Y:S02]  /*1b30*/  LDG.E.U16 R95, [R66.64] ;  /* 0x00000004425f7981 */ /* 0x000364000c1e1500 */
[C---:B0-----:R-:W-:Y:S02]  /*1b40*/  IMAD.WIDE R56, R33.reuse, 0x2, R222 ;  /* 0x0000000221387825 */ /* 0x041fe400078e02de */
[----:B------:R0:W5:Y:S02]  /*1b50*/  LDG.E.U16 R108, [R64.64] ;  /* 0x00000004406c7981 */ /* 0x000164000c1e1500 */
[----:B------:R-:W-:-:S02]  /*1b60*/  IMAD.WIDE R58, R33, 0x2, R220 ;  /* 0x00000002213a7825 */ /* 0x000fc400078e02dc */
[----:B------:R0:W5:Y:S02]  /*1b70*/  LDG.E.U16 R102, [R56.64] ;  /* 0x0000000438667981 */ /* 0x000164000c1e1500 */
[C---:B------:R-:W-:Y:S02]  /*1b80*/  IMAD.WIDE R60, R33.reuse, 0x2, R218 ;  /* 0x00000002213c7825 */ /* 0x040fe400078e02da */
[----:B------:R0:W5:Y:S02]  /*1b90*/  LDG.E.U16 R104, [R58.64] ;  /* 0x000000043a687981 */ /* 0x000164000c1e1500 */
[C---:B------:R-:W-:Y:S02]  /*1ba0*/  IMAD.WIDE R62, R33.reuse, 0x2, R216 ;  /* 0x00000002213e7825 */ /* 0x040fe400078e02d8 */
[----:B------:R0:W5:Y:S02]  /*1bb0*/  LDG.E.U16 R106, [R60.64] ;  /* 0x000000043c6a7981 */ /* 0x000164000c1e1500 */
[----:B------:R-:W-:-:S02]  /*1bc0*/  IMAD.WIDE R98, R33, 0x2, R234 ;  /* 0x0000000221627825 */ /* 0x000fc400078e02ea */
[----:B----4-:R4:W5:Y:S02]  /*1bd0*/  LDG.E.U16 R97, [R62.64] ;  /* 0x000000043e617981 */ /* 0x010964000c1e1500 */
[C---:B------:R-:W-:Y:S02]  /*1be0*/  IMAD.WIDE R88, R33.reuse, 0x2, R204 ;  /* 0x0000000221587825 */ /* 0x040fe400078e02cc */
[----:B------:R0:W5:Y:S02]  /*1bf0*/  LDG.E.U16 R98, [R98.64] ;  /* 0x0000000462627981 */ /* 0x000164000c1e1500 */
[C---:B------:R-:W-:Y:S02]  /*1c00*/  IMAD.WIDE R100, R33.reuse, 0x2, R226 ;  /* 0x0000000221647825 */ /* 0x040fe400078e02e2 */
[----:B------:R0:W5:Y:S02]  /*1c10*/  LDG.E.U16 R114, [R88.64] ;  /* 0x0000000458727981 */ /* 0x000164000c1e1500 */
[----:B-1----:R-:W-:-:S02]  /*1c20*/  IMAD.WIDE R66, R33, 0x2, R212 ;  /* 0x0000000221427825 */ /* 0x002fc400078e02d4 */
[----:B------:R1:W5:Y:S02]  /*1c30*/  LDG.E.U16 R100, [R100.64] ;  /* 0x0000000464647981 */ /* 0x000364000c1e1500 */
[C---:B------:R-:W-:Y:S02]  /*1c40*/  IMAD.WIDE R84, R33.reuse, 0x2, R210 ;  /* 0x0000000221547825 */ /* 0x040fe400078e02d2 */
[----:B------:R1:W5:Y:S02]  /*1c50*/  LDG.E.U16 R110, [R66.64] ;  /* 0x00000004426e7981 */ /* 0x000364000c1e1500 */
[C---:B------:R-:W-:Y:S02]  /*1c60*/  IMAD.WIDE R86, R33.reuse, 0x2, R208 ;  /* 0x0000000221567825 */ /* 0x040fe400078e02d0 */
[----:B------:R1:W5:Y:S02]  /*1c70*/  LDG.E.U16 R112, [R84.64] ;  /* 0x0000000454707981 */ /* 0x000364000c1e1500 */
[----:B------:R-:W-:-:S02]  /*1c80*/  IMAD.WIDE R90, R33, 0x2, R202 ;  /* 0x00000002215a7825 */ /* 0x000fc400078e02ca */
[----:B0-----:R0:W5:Y:S02]  /*1c90*/  LDG.E.U16 R99, [R86.64] ;  /* 0x0000000456637981 */ /* 0x001164000c1e1500 */
[C---:B------:R-:W-:Y:S02]  /*1ca0*/  IMAD.WIDE R64, R33.reuse, 0x2, R180 ;  /* 0x0000000221407825 */ /* 0x040fe400078e02b4 */
[----:B------:R0:W5:Y:S02]  /*1cb0*/  LDG.E.U16 R118, [R90.64] ;  /* 0x000000045a767981 */ /* 0x000164000c1e1500 */
[C---:B------:R-:W-:Y:S02]  /*1cc0*/  IMAD.WIDE R56, R33.reuse, 0x2, R200 ;  /* 0x0000000221387825 */ /* 0x040fe400078e02c8 */
[----:B------:R0:W5:Y:S02]  /*1cd0*/  LDG.E.U16 R246, [R64.64] ;  /* 0x0000000440f67981 */ /* 0x000164000c1e1500 */
[----:B------:R-:W-:-:S02]  /*1ce0*/  IMAD.WIDE R58, R33, 0x2, R196 ;  /* 0x00000002213a7825 */ /* 0x000fc400078e02c4 */
[----:B-1----:R1:W5:Y:S02]  /*1cf0*/  LDG.E.U16 R101, [R56.64] ;  /* 0x0000000438657981 */ /* 0x002364000c1e1500 */
[C---:B------:R-:W-:Y:S02]  /*1d00*/  IMAD.WIDE R60, R33.reuse, 0x2, R194 ;  /* 0x00000002213c7825 */ /* 0x040fe400078e02c2 */
[----:B------:R0:W5:Y:S02]  /*1d10*/  LDG.E.U16 R238, [R58.64] ;  /* 0x000000043aee7981 */ /* 0x000164000c1e1500 */
[C---:B----4-:R-:W-:Y:S02]  /*1d20*/  IMAD.WIDE R62, R33.reuse, 0x2, R188 ;  /* 0x00000002213e7825 */ /* 0x050fe400078e02bc */
[----:B------:R4:W5:Y:S02]  /*1d30*/  LDG.E.U16 R240, [R60.64] ;  /* 0x000000043cf07981 */ /* 0x000964000c1e1500 */
[----:B------:R-:W-:-:S02]  /*1d40*/  IMAD.WIDE R88, R33, 0x2, R176 ;  /* 0x0000000221587825 */ /* 0x000fc400078e02b0 */
[----:B------:R0:W5:Y:S02]  /*1d50*/  LDG.E.U16 R242, [R62.64] ;  /* 0x000000043ef27981 */ /* 0x000164000c1e1500 */
[C---:B------:R-:W-:Y:S02]  /*1d60*/  IMAD.WIDE R66, R33.reuse, 0x2, R192 ;  /* 0x0000000221427825 */ /* 0x040fe400078e02c0 */
[----:B------:R-:W5:Y:S02]  /*1d70*/  LDG.E.U16 R88, [R88.64] ;  /* 0x0000000458587981 */ /* 0x000f64000c1e1500 */
[C---:B------:R-:W-:Y:S02]  /*1d80*/  IMAD.WIDE R84, R33.reuse, 0x2, R186 ;  /* 0x0000000221547825 */ /* 0x040fe400078e02ba */
[----:B------:R1:W5:Y:S02]  /*1d90*/  LDG.E.U16 R67, [R66.64] ;  /* 0x0000000442437981 */ /* 0x000364000c1e1500 */
[----:B0-----:R-:W-:-:S02]  /*1da0*/  IMAD.WIDE R86, R33, 0x2, R184 ;  /* 0x0000000221567825 */ /* 0x001fc400078e02b8 */
[----:B------:R0:W5:Y:S02]  /*1db0*/  LDG.E.U16 R244, [R84.64] ;  /* 0x0000000454f47981 */ /* 0x000164000c1e1500 */
[C---:B------:R-:W-:Y:S02]  /*1dc0*/  IMAD.WIDE R90, R33.reuse, 0x2, R172 ;  /* 0x00000002215a7825 */ /* 0x040fe400078e02ac */
[----:B------:R0:W5:Y:S02]  /*1dd0*/  LDG.E.U16 R87, [R86.64] ;  /* 0x0000000456577981 */ /* 0x000164000c1e1500 */
[C---:B------:R-:W-:Y:S02]  /*1de0*/  IMAD.WIDE R64, R33.reuse, 0x2, R170 ;  /* 0x0000000221407825 */ /* 0x040fe400078e02aa */
[----:B------:R-:W5:Y:S02]  /*1df0*/  LDG.E.U16 R91, [R90.64] ;  /* 0x000000045a5b7981 */ /* 0x000f64000c1e1500 */
[----:B-1----:R-:W-:-:S02]  /*1e00*/  IMAD.WIDE R56, R33, 0x2, R206 ;  /* 0x0000000221387825 */ /* 0x002fc400078e02ce */
[----:B------:R-:W5:Y:S02]  /*1e10*/  LDG.E.U16 R64, [R64.64] ;  /* 0x0000000440407981 */ /* 0x000f64000c1e1500 */
[C---:B------:R-:W-:Y:S02]  /*1e20*/  IMAD.WIDE R58, R33.reuse, 0x2, R198 ;  /* 0x00000002213a7825 */ /* 0x040fe400078e02c6 */
[----:B------:R-:W5:Y:S02]  /*1e30*/  LDG.E.U16 R116, [R56.64] ;  /* 0x0000000438747981 */ /* 0x000f64000c1e1500 */
[C---:B----4-:R-:W-:Y:S02]  /*1e40*/  IMAD.WIDE R60, R33.reuse, 0x2, R190 ;  /* 0x00000002213c7825 */ /* 0x050fe400078e02be */
[----:B------:R-:W4:Y:S02]  /*1e50*/  LDG.E.U16 R66, [R58.64] ;  /* 0x000000043a427981 */ /* 0x000f24000c1e1500 */
[----:B------:R-:W-:-:S02]  /*1e60*/  IMAD.WIDE R62, R33, 0x2, R182 ;  /* 0x00000002213e7825 */ /* 0x000fc400078e02b6 */
[----:B0-----:R-:W4:Y:S04]  /*1e70*/  LDG.E.U16 R84, [R60.64] ;  /* 0x000000043c547981 */ /* 0x001f28000c1e1500 */
[----:B------:R-:W4:Y:S04]  /*1e80*/  LDG.E.U16 R86, [R62.64] ;  /* 0x000000043e567981 */ /* 0x000f28000c1e1500 */
[----:B------:R-:W-:Y:S06]  /*1e90*/  BAR.SYNC.DEFER_BLOCKING 0x0 ;  /* 0x0000000000007b1d */ /* 0x000fec0000010000 */
[----:B--2---:R-:W-:Y:S04]  /*1ea0*/  STS.U16 [R3], R92 ;  /* 0x0000005c03007388 */ /* 0x004fe80000000400 */
[----:B---3--:R-:W-:Y:S04]  /*1eb0*/  STS.U16 [R3+0x400], R94 ;  /* 0x0004005e03007388 */ /* 0x008fe80000000400 */
[----:B-----5:R-:W-:Y:S04]  /*1ec0*/  STS.U16 [R3+0x800], R104 ;  /* 0x0008006803007388 */ /* 0x020fe80000000400 */
[----:B------:R-:W-:Y:S04]  /*1ed0*/  STS.U16 [R3+0x1000], R114 ;  /* 0x0010007203007388 */ /* 0x000fe80000000400 */
        /* <DEDUP_REMOVED lines=24> */
[----:B----4-:R-:W-:Y:S04]  /*2060*/  STS.U16 [R31+0x1300], R66 ;  /* 0x001300421f007388 */ /* 0x010fe80000000400 */
[----:B------:R-:W-:Y:S04]  /*2070*/  STS.U16 [R31+0x1700], R84 ;  /* 0x001700541f007388 */ /* 0x000fe80000000400 */
[----:B------:R-:W-:Y:S04]  /*2080*/  STS.U16 [R31+0x1b00], R86 ;  /* 0x001b00561f007388 */ /* 0x000fe80000000400 */
[----:B------:R-:W-:Y:S04]  /*2090*/  STS.U16 [R31+0x1f00], R64 ;  /* 0x001f00401f007388 */ /* 0x000fe80000000400 */
[----:B------:R-:W-:Y:S06]  /*20a0*/  BAR.SYNC.DEFER_BLOCKING 0x0 ;  /* 0x0000000000007b1d */ /* 0x000fec0000010000 */
[----:B------:R-:W-:Y:S04]  /*20b0*/  LDSM.16.MT88.4 R112, [R29+0x2000] ;  /* 0x002000001d70783b */ /* 0x000fe80000004200 */
[----:B------:R-:W0:Y:S04]  /*20c0*/  LDSM.16.M88.4 R60, [R26] ;  /* 0x000000001a3c783b */ /* 0x000e280000000200 */
[----:B------:R-:W1:Y:S04]  /*20d0*/  LDSM.16.MT88.4 R88, [R36+0x2000] ;  /* 0x002000002458783b */ /* 0x000e680000004200 */
[----:B------:R-:W2:Y:S04]  /*20e0*/  LDSM.16.M88.4 R56, [R26+0x1000] ;  /* 0x001000001a38783b */ /* 0x000ea80000000200 */
[----:B------:R-:W3:Y:S04]  /*20f0*/  LDSM.16.MT88.4 R108, [R29+0x2400] ;  /* 0x002400001d6c783b */ /* 0x000ee80000004200 */
[----:B------:R-:W4:Y:S04]  /*2100*/  LDSM.16.MT88.4 R104, [R36+0x2400] ;  /* 0x002400002468783b */ /* 0x000f280000004200 */
[----:B------:R-:W-:Y:S04]  /*2110*/  LDSM.16.MT88.4 R84, [R29+0x2800] ;  /* 0x002800001d54783b */ /* 0x000fe80000004200 */
[----:B------:R-:W5:Y:S04]  /*2120*/  LDSM.16.M88.4 R100, [R38] ;  /* 0x000000002664783b */ /* 0x000f680000000200 */
[----:B------:R-:W3:Y:S04]  /*2130*/  LDSM.16.MT88.4 R92, [R36+0x2800] ;  /* 0x00280000245c783b */ /* 0x000ee80000004200 */
[----:B------:R-:W3:Y:S01]  /*2140*/  LDSM.16.M88.4 R96, [R38+0x1000] ;  /* 0x001000002660783b */ /* 0x000ee20000000200 */
[-C--:B0-----:R-:W-:Y:S08]  /*2150*/  HMMA.16816.F32 R116, R112, R60.reuse, RZ ;  /* 0x0000003c7074723c */ /* 0x081ff000000018ff */
[C---:B-1----:R-:W-:Y:S08]  /*2160*/  HMMA.16816.F32 R64, R88.reuse, R60, RZ ;  /* 0x0000003c5840723c */ /* 0x042ff000000018ff */
[-C--:B--2---:R-:W-:Y:S08]  /*2170*/  HMMA.16816.F32 R88, R88, R56.reuse, RZ ;  /* 0x000000385858723c */ /* 0x084ff000000018ff */
[----:B------:R-:W-:Y:S08]  /*2180*/  HMMA.16816.F32 R112, R112, R56, RZ ;  /* 0x000000387070723c */ /* 0x000ff000000018ff */
[-C--:B---3--:R-:W-:Y:S08]  /*2190*/  HMMA.16816.F32 R116, R108, R62.reuse, R116 ;  /* 0x0000003e6c74723c */ /* 0x088ff00000001874 */
[C---:B----4-:R-:W-:Y:S01]  /*21a0*/  HMMA.16816.F32 R64, R104.reuse, R62, R64 ;  /* 0x0000003e6840723c */ /* 0x050fe20000001840 */
[----:B------:R-:W0:Y:S07]  /*21b0*/  LDSM.16.MT88.4 R60, [R29+0x2c00] ;  /* 0x002c00001d3c783b */ /* 0x000e2e0000004200 */
[-C--:B------:R-:W-:Y:S08]  /*21c0*/  HMMA.16816.F32 R88, R104, R58.reuse, R88 ;  /* 0x0000003a6858723c */ /* 0x080ff00000001858 */
[----:B------:R-:W-:Y:S01]  /*21d0*/  HMMA.16816.F32 R112, R108, R58, R112 ;  /* 0x0000003a6c70723c */ /* 0x000fe20000001870 */
[----:B------:R-:W1:Y:S07]  /*21e0*/  LDSM.16.MT88.4 R56, [R36+0x2c00] ;  /* 0x002c00002438783b */ /* 0x000e6e0000004200 */
[-C--:B-----5:R-:W-:Y:S08]  /*21f0*/  HMMA.16816.F32 R116, R84, R100.reuse, R116 ;  /* 0x000000645474723c */ /* 0x0a0ff00000001874 */
[C---:B------:R-:W-:Y:S08]  /*2200*/  HMMA.16816.F32 R64, R92.reuse, R100, R64 ;  /* 0x000000645c40723c */ /* 0x040ff00000001840 */
[-C--:B------:R-:W-:Y:S08]  /*2210*/  HMMA.16816.F32 R88, R92, R96.reuse, R88 ;  /* 0x000000605c58723c */ /* 0x080ff00000001858 */
[----:B------:R-:W-:Y:S08]  /*2220*/  HMMA.16816.F32 R112, R84, R96, R112 ;  /* 0x000000605470723c */ /* 0x000ff00000001870 */
[-C--:B0-----:R-:W-:Y:S08]  /*2230*/  HMMA.16816.F32 R116, R60, R102.reuse, R116 ;  /* 0x000000663c74723c */ /* 0x081ff00000001874 */
[C---:B-1----:R-:W-:Y:S08]  /*2240*/  HMMA.16816.F32 R64, R56.reuse, R102, R64 ;  /* 0x000000663840723c */ /* 0x042ff00000001840 */
[-C--:B------:R-:W-:Y:S08]  /*2250*/  HMMA.16816.F32 R88, R56, R98.reuse, R88 ;  /* 0x000000623858723c */ /* 0x080ff00000001858 */
[----:B------:R-:W-:Y:S01]  /*2260*/  HMMA.16816.F32 R112, R60, R98, R112 ;  /* 0x000000623c70723c */ /* 0x000fe20000001870 */
[----:B------:R-:W-:-:S02]  /*2270*/  FMUL R58, R118, c[0x0][0x188] ;  /* 0x00006200763a7a20 */ /* 0x000fc40000400000 */
[----:B------:R-:W-:Y:S02]  /*2280*/  FMUL R59, R119, c[0x0][0x188] ;  /* 0x00006200773b7a20 */ /* 0x000fe40000400000 */
[----:B------:R-:W-:-:S03]  /*2290*/  FMUL R56, R116, c[0x0][0x188] ;  /* 0x0000620074387a20 */ /* 0x000fc60000400000 */
[----:B------:R-:W-:Y:S01]  /*22a0*/  FMNMX R84, R58, R59, !PT ;  /* 0x0000003b3a547209 */ /* 0x000fe20007800000 */
[----:B------:R-:W-:Y:S02]  /*22b0*/  FMUL R58, R64, c[0x0][0x188] ;  /* 0x00006200403a7a20 */ /* 0x000fe40000400000 */
[----:B------:R-:W-:Y:S02]  /*22c0*/  FMUL R59, R65, c[0x0][0x188] ;  /* 0x00006200413b7a20 */ /* 0x000fe40000400000 */
[----:B------:R-:W-:Y:S02]  /*22d0*/  FMUL R57, R117, c[0x0][0x188] ;  /* 0x0000620075397a20 */ /* 0x000fe40000400000 */
[----:B------:R-:W-:Y:S02]  /*22e0*/  FMUL R60, R66, c[0x0][0x188] ;  /* 0x00006200423c7a20 */ /* 0x000fe40000400000 */
[----:B------:R-:W-:Y:S01]  /*22f0*/  FMUL R61, R67, c[0x0][0x188] ;  /* 0x00006200433d7a20 */ /* 0x000fe20000400000 */
[----:B------:R-:W-:Y:S01]  /*2300*/  FMNMX R59, R58, R59, !PT ;  /* 0x0000003b3a3b7209 */ /* 0x000fe20007800000 */
[----:B------:R-:W-:Y:S01]  /*2310*/  FMUL R62, R88, c[0x0][0x188] ;  /* 0x00006200583e7a20 */ /* 0x000fe20000400000 */
[----:B------:R-:W-:-:S02]  /*2320*/  FMNMX R63, R56, R57, !PT ;  /* 0x00000039383f7209 */ /* 0x000fc40007800000 */
[----:B------:R-:W-:Y:S02]  /*2330*/  FMNMX R86, R60, R61, !PT ;  /* 0x0000003d3c567209 */ /* 0x000fe40007800000 */
[----:B------:R-:W-:Y:S01]  /*2340*/  FMUL R56, R112, c[0x0][0x188] ;  /* 0x0000620070387a20 */ /* 0x000fe20000400000 */
[----:B------:R-:W-:Y:S01]  /*2350*/  FMNMX R61, R62, R59, !PT ;  /* 0x0000003b3e3d7209 */ /* 0x000fe20007800000 */
[----:B------:R-:W-:Y:S02]  /*2360*/  FMUL R57, R114, c[0x0][0x188] ;  /* 0x0000620072397a20 */ /* 0x000fe40000400000 */
[----:B------:R-:W-:Y:S01]  /*2370*/  FMUL R59, R90, c[0x0][0x188] ;  /* 0x000062005a3b7a20 */ /* 0x000fe20000400000 */
[----:B------:R-:W-:Y:S01]  /*2380*/  FMNMX R63, R56, R63, !PT ;  /* 0x0000003f383f7209 */ /* 0x000fe20007800000 */
[----:B------:R-:W-:Y:S01]  /*2390*/  FMUL R56, R113, c[0x0][0x188] ;  /* 0x0000620071387a20 */ /* 0x000fe20000400000 */
[----:B------:R-:W-:Y:S01]  /*23a0*/  FMNMX R84, R57, R84, !PT ;  /* 0x0000005439547209 */ /* 0x000fe20007800000 */
[----:B------:R-:W-:Y:S01]  /*23b0*/  FMUL R57, R115, c[0x0][0x188] ;  /* 0x0000620073397a20 */ /* 0x000fe20000400000 */
[----:B------:R-:W-:Y:S01]  /*23c0*/  FMNMX R59, R59, R86, !PT ;  /* 0x000000563b3b7209 */ /* 0x000fe20007800000 */
[----:B------:R-:W-:-:S02]  /*23d0*/  FMUL R58, R89, c[0x0][0x188] ;  /* 0x00006200593a7a20 */ /* 0x000fc40000400000 */
[----:B------:R-:W-:Y:S01]  /*23e0*/  FMUL R60, R91, c[0x0][0x188] ;  /* 0x000062005b3c7a20 */ /* 0x000fe20000400000 */
[----:B------:R-:W-:Y:S02]  /*23f0*/  FMNMX R56, R56, R63, !PT ;  /* 0x0000003f38387209 */ /* 0x000fe40007800000 */
[----:B------:R-:W-:Y:S02]  /*2400*/  FMNMX R57, R57, R84, !PT ;  /* 0x0000005439397209 */ /* 0x000fe40007800000 */
[----:B------:R-:W-:Y:S02]  /*2410*/  FMNMX R58, R58, R61, !PT ;  /* 0x0000003d3a3a7209 */ /* 0x000fe40007800000 */
[----:B------:R-:W-:Y:S01]  /*2420*/  FMNMX R59, R60, R59, !PT ;  /* 0x0000003b3c3b7209 */ /* 0x000fe20007800000 */
[----:B------:R-:W0:Y:S04]  /*2430*/  SHFL.BFLY PT, R61, R56, 0x2, 0x1f ;  /* 0x0c401f00383d7f89 */ /* 0x000e2800000e0000 */
[----:B------:R-:W1:Y:S04]  /*2440*/  SHFL.BFLY PT, R60, R57, 0x2, 0x1f ;  /* 0x0c401f00393c7f89 */ /* 0x000e6800000e0000 */
[----:B------:R-:W2:Y:S04]  /*2450*/  SHFL.BFLY PT, R63, R58, 0x2, 0x1f ;  /* 0x0c401f003a3f7f89 */ /* 0x000ea800000e0000 */
[----:B------:R-:W3:Y:S01]  /*2460*/  SHFL.BFLY PT, R86, R59, 0x2, 0x1f ;  /* 0x0c401f003b567f89 */ /* 0x000ee200000e0000 */
[----:B0-----:R-:W-:-:S02]  /*2470*/  FMNMX R61, R56, R61, !PT ;  /* 0x0000003d383d7209 */ /* 0x001fc40007800000 */
[----:B-1----:R-:W-:Y:S01]  /*2480*/  FMNMX R62, R57, R60, !PT ;  /* 0x0000003c393e7209 */ /* 0x002fe20007800000 */
[----:B------:R-:W-:Y:S01]  /*2490*/  BAR.SYNC.DEFER_BLOCKING 0x0 ;  /* 0x0000000000007b1d */ /* 0x000fe20000010000 */
[----:B--2---:R-:W-:Y:S02]  /*24a0*/  FMNMX R84, R58, R63, !PT ;  /* 0x0000003f3a547209 */ /* 0x004fe40007800000 */
[----:B---3--:R-:W-:-:S03]  /*24b0*/  FMNMX R86, R59, R86, !PT ;  /* 0x000000563b567209 */ /* 0x008fc60007800000 */
[----:B------:R-:W0:Y:S04]  /*24c0*/  SHFL.BFLY PT, R60, R61, 0x1, 0x1f ;  /* 0x0c201f003d3c7f89 */ /* 0x000e2800000e0000 */
[----:B------:R-:W1:Y:S04]  /*24d0*/  SHFL.BFLY PT, R63, R62, 0x1, 0x1f ;  /* 0x0c201f003e3f7f89 */ /* 0x000e6800000e0000 */
[----:B------:R-:W2:Y:S04]  /*24e0*/  SHFL.BFLY PT, R85, R84, 0x1, 0x1f ;  /* 0x0c201f0054557f89 */ /* 0x000ea800000e0000 */
[----:B------:R-:W3:Y:S01]  /*24f0*/  SHFL.BFLY PT, R87, R86, 0x1, 0x1f ;  /* 0x0c201f0056577f89 */ /* 0x000ee200000e0000 */
[----:B0-----:R-:W-:-:S02]  /*2500*/  FMNMX R60, R61, R60, !PT ;  /* 0x0000003c3d3c7209 */ /* 0x001fc40007800000 */
[----:B-1----:R-:W-:Y:S02]  /*2510*/  FMNMX R56, R62, R63, !PT ;  /* 0x0000003f3e387209 */ /* 0x002fe40007800000 */
[----:B--2---:R-:W-:Y:S02]  /*2520*/  FMNMX R58, R84, R85, !PT ;  /* 0x00000055543a7209 */ /* 0x004fe40007800000 */
[----:B---3--:R-:W-:Y:S01]  /*2530*/  FMNMX R92, R86, R87, !PT ;  /* 0x00000057565c7209 */ /* 0x008fe20007800000 */
[----:B------:R-:W-:Y:S04]  /*2540*/  @!P1 STS [R25], R60 ;  /* 0x0000003c19009388 */ /* 0x000fe80000000800 */
[----:B------:R-:W-:Y:S04]  /*2550*/  @!P1 STS [R25+0x80], R56 ;  /* 0x0000803819009388 */ /* 0x000fe80000000800 */
[----:B------:R-:W-:Y:S04]  /*2560*/  @!P1 STS [R25+0x100], R58 ;  /* 0x0001003a19009388 */ /* 0x000fe80000000800 */
[----:B------:R-:W-:Y:S04]  /*2570*/  @!P1 STS [R25+0x180], R92 ;  /* 0x0001805c19009388 */ /* 0x000fe80000000800 */
[----:B------:R-:W-:Y:S06]  /*2580*/  BAR.SYNC.DEFER_BLOCKING 0x0 ;  /* 0x0000000000007b1d */ /* 0x000fec0000010000 */
[----:B------:R-:W0:Y:S04]  /*2590*/  LDS R57, [R13.X4] ;  /* 0x000000000d397984 */ /* 0x000e280000004800 */
[----:B0-----:R-:W0:Y:S02]  /*25a0*/  SHFL.BFLY PT, R62, R57, 0x2, 0x1f ;  /* 0x0c401f00393e7f89 */ /* 0x001e2400000e0000 */
[----:B0-----:R-:W-:-:S05]  /*25b0*/  FMNMX R62, R57, R62, !PT ;  /* 0x0000003e393e7209 */ /* 0x001fca0007800000 */
[----:B------:R-:W0:Y:S02]  /*25c0*/  SHFL.BFLY PT, R59, R62, 0x1, 0x1f ;  /* 0x0c201f003e3b7f89 */ /* 0x000e2400000e0000 */
[----:B0-----:R-:W-:-:S05]  /*25d0*/  FMNMX R84, R62, R59, !PT ;  /* 0x0000003b3e547209 */ /* 0x001fca0007800000 */
[----:B------:R-:W-:Y:S04]  /*25e0*/  @!P1 STS [R13.X4], R84 ;  /* 0x000000540d009388 */ /* 0x000fe80000004800 */
[----:B------:R-:W-:Y:S06]  /*25f0*/  BAR.SYNC.DEFER_BLOCKING 0x0 ;  /* 0x0000000000007b1d */ /* 0x000fec0000010000 */
[----:B------:R-:W0:Y:S04]  /*2600*/  LDS R104, [R23.X4] ;  /* 0x0000000017687984 */ /* 0x000e280000004800 */
[----:B------:R-:W1:Y:S04]  /*2610*/  LDS R105, [R23.X4+0x80] ;  /* 0x0000800017697984 */ /* 0x000e680000004800 */
[----:B------:R-:W2:Y:S04]  /*2620*/  LDS R107, [R23.X4+0x100] ;  /* 0x00010000176b7984 */ /* 0x000ea80000004800 */
[----:B------:R-:W3:Y:S01]  /*2630*/  LDS R106, [R23.X4+0x180] ;  /* 0x00018000176a7984 */ /* 0x000ee20000004800 */
[----:B0-----:R-:W-:-:S02]  /*2640*/  FMNMX R104, R104, R175, !PT ;  /* 0x000000af68687209 */ /* 0x001fc40007800000 */
[----:B-1----:R-:W-:-:S03]  /*2650*/  FMNMX R105, R105, R178, !PT ;  /* 0x000000b269697209 */ /* 0x002fc60007800000 */
[--C-:B------:R-:W-:Y:S01]  /*2660*/  FFMA R116, R116, c[0x0][0x188], -R104.reuse ;  /* 0x0000620074747a23 */ /* 0x100fe20000000868 */
[----:B--2---:R-:W-:Y:S01]  /*2670*/  FMNMX R107, R107, R174, !PT ;  /* 0x000000ae6b6b7209 */ /* 0x004fe20007800000 */
[----:B------:R-:W-:Y:S01]  /*2680*/  FFMA R117, R117, c[0x0][0x188], -R104 ;  /* 0x0000620075757a23 */ /* 0x000fe20000000868 */
[----:B---3--:R-:W-:Y:S01]  /*2690*/  FMNMX R106, R106, R127, !PT ;  /* 0x0000007f6a6a7209 */ /* 0x008fe20007800000 */
[--C-:B------:R-:W-:Y:S02]  /*26a0*/  FFMA R118, R118, c[0x0][0x188], -R105.reuse ;  /* 0x0000620076767a23 */ /* 0x100fe40000000869 */
[----:B------:R-:W-:Y:S02]  /*26b0*/  FFMA R119, R119, c[0x0][0x188], -R105 ;  /* 0x0000620077777a23 */ /* 0x000fe40000000869 */
[--C-:B------:R-:W-:Y:S02]  /*26c0*/  FFMA R64, R64, c[0x0][0x188], -R107.reuse ;  /* 0x0000620040407a23 */ /* 0x100fe4000000086b */
[----:B------:R-:W-:-:S02]  /*26d0*/  FFMA R65, R65, c[0x0][0x188], -R107 ;  /* 0x0000620041417a23 */ /* 0x000fc4000000086b */
[--C-:B------:R-:W-:Y:S02]  /*26e0*/  FFMA R66, R66, c[0x0][0x188], -R106.reuse ;  /* 0x0000620042427a23 */ /* 0x100fe4000000086a */
[----:B------:R-:W-:Y:S02]  /*26f0*/  FFMA R67, R67, c[0x0][0x188], -R106 ;  /* 0x0000620043437a23 */ /* 0x000fe4000000086a */
[----:B------:R-:W-:Y:S02]  /*2700*/  FMUL R56, R116, 1.4426950216293334961 ;  /* 0x3fb8aa3b74387820 */ /* 0x000fe40000400000 */
[----:B------:R-:W-:Y:S02]  /*2710*/  FMUL R57, R117, 1.4426950216293334961 ;  /* 0x3fb8aa3b75397820 */ /* 0x000fe40000400000 */
[----:B------:R-:W-:Y:S02]  /*2720*/  FFMA R112, R112, c[0x0][0x188], -R104 ;  /* 0x0000620070707a23 */ /* 0x000fe40000000868 */
[----:B------:R-:W-:-:S02]  /*2730*/  FMUL R94, R118, 1.4426950216293334961 ;  /* 0x3fb8aa3b765e7820 */ /* 0x000fc40000400000 */
[----:B------:R-:W-:Y:S02]  /*2740*/  FMUL R95, R119, 1.4426950216293334961 ;  /* 0x3fb8aa3b775f7820 */ /* 0x000fe40000400000 */
[----:B------:R-:W-:Y:S02]  /*2750*/  FFMA R114, R114, c[0x0][0x188], -R105 ;  /* 0x0000620072727a23 */ /* 0x000fe40000000869 */
[----:B------:R-:W-:Y:S02]  /*2760*/  FMUL R64, R64, 1.4426950216293334961 ;  /* 0x3fb8aa3b40407820 */ /* 0x000fe40000400000 */
[----:B------:R-:W-:Y:S02]  /*2770*/  FMUL R65, R65, 1.4426950216293334961 ;  /* 0x3fb8aa3b41417820 */ /* 0x000fe40000400000 */
[----:B------:R-:W-:Y:S02]  /*2780*/  FFMA R88, R88, c[0x0][0x188], -R107 ;  /* 0x0000620058587a23 */ /* 0x000fe4000000086b */
[----:B------:R-:W-:-:S02]  /*2790*/  FMUL R66, R66, 1.4426950216293334961 ;  /* 0x3fb8aa3b42427820 */ /* 0x000fc40000400000 */
[----:B------:R-:W-:Y:S02]  /*27a0*/  FMUL R67, R67, 1.4426950216293334961 ;  /* 0x3fb8aa3b43437820 */ /* 0x000fe40000400000 */
[----:B------:R-:W-:Y:S02]  /*27b0*/  FFMA R90, R90, c[0x0][0x188], -R106 ;  /* 0x000062005a5a7a23 */ /* 0x000fe4000000086a */
[----:B------:R-:W-:Y:S01]  /*27c0*/  FMUL R92, R112, 1.4426950216293334961 ;  /* 0x3fb8aa3b705c7820 */ /* 0x000fe20000400000 */
[----:B------:R-:W-:Y:S01]  /*27d0*/  MUFU.EX2 R56, R56 ;  /* 0x0000003800387308 */ /* 0x000fe20000000800 */
[----:B------:R-:W-:Y:S01]  /*27e0*/  FFMA R113, R113, c[0x0][0x188], -R104 ;  /* 0x0000620071717a23 */ /* 0x000fe20000000868 */
[----:B------:R-:W-:Y:S01]  /*27f0*/  BAR.SYNC.DEFER_BLOCKING 0x0 ;  /* 0x0000000000007b1d */ /* 0x000fe20000010000 */
[----:B------:R-:W-:Y:S02]  /*2800*/  FFMA R115, R115, c[0x0][0x188], -R105 ;  /* 0x0000620073737a23 */ /* 0x000fe40000000869 */
[----:B------:R-:W-:-:S02]  /*2810*/  FMUL R96, R114, 1.4426950216293334961 ;  /* 0x3fb8aa3b72607820 */ /* 0x000fc40000400000 */
[----:B------:R-:W-:Y:S01]  /*2820*/  FMUL R88, R88, 1.4426950216293334961 ;  /* 0x3fb8aa3b58587820 */ /* 0x000fe20000400000 */
[----:B------:R-:W0:Y:S01]  /*2830*/  MUFU.EX2 R57, R57 ;  /* 0x0000003900397308 */ /* 0x000e220000000800 */
[----:B------:R-:W-:Y:S02]  /*2840*/  FFMA R89, R89, c[0x0][0x188], -R107 ;  /* 0x0000620059597a23 */ /* 0x000fe4000000086b */
[----:B------:R-:W-:Y:S02]  /*2850*/  FMUL R90, R90, 1.4426950216293334961 ;  /* 0x3fb8aa3b5a5a7820 */ /* 0x000fe40000400000 */
[----:B------:R-:W-:-:S03]  /*2860*/  FFMA R91, R91, c[0x0][0x188], -R106 ;  /* 0x000062005b5b7a23 */ /* 0x000fc6000000086a */
[----:B------:R-:W-:Y:S01]  /*2870*/  MUFU.EX2 R94, R94 ;  /* 0x0000005e005e7308 */ /* 0x000fe20000000800 */
[----:B------:R-:W-:Y:S02]  /*2880*/  FMUL R93, R113, 1.4426950216293334961 ;  /* 0x3fb8aa3b715d7820 */ /* 0x000fe40000400000 */
[----:B------:R-:W-:-:S05]  /*2890*/  FMUL R97, R115, 1.4426950216293334961 ;  /* 0x3fb8aa3b73617820 */ /* 0x000fca0000400000 */
[----:B------:R-:W1:Y:S01]  /*28a0*/  MUFU.EX2 R95, R95 ;  /* 0x0000005f005f7308 */ /* 0x000e620000000800 */
[----:B------:R-:W-:Y:S02]  /*28b0*/  FMUL R89, R89, 1.4426950216293334961 ;  /* 0x3fb8aa3b59597820 */ /* 0x000fe40000400000 */
[----:B------:R-:W-:-:S05]  /*28c0*/  FMUL R91, R91, 1.4426950216293334961 ;  /* 0x3fb8aa3b5b5b7820 */ /* 0x000fca0000400000 */
[----:B------:R-:W-:Y:S08]  /*28d0*/  MUFU.EX2 R98, R64 ;  /* 0x0000004000627308 */ /* 0x000ff00000000800 */
[----:B------:R-:W2:Y:S08]  /*28e0*/  MUFU.EX2 R99, R65 ;  /* 0x0000004100637308 */ /* 0x000eb00000000800 */
[----:B------:R-:W-:Y:S08]  /*28f0*/  MUFU.EX2 R108, R66 ;  /* 0x00000042006c7308 */ /* 0x000ff00000000800 */
[----:B------:R-:W3:Y:S08]  /*2900*/  MUFU.EX2 R241, R67 ;  /* 0x0000004300f17308 */ /* 0x000ef00000000800 */
[----:B------:R-:W4:Y:S08]  /*2910*/  MUFU.EX2 R92, R92 ;  /* 0x0000005c005c7308 */ /* 0x000f300000000800 */
[----:B------:R-:W5:Y:S08]  /*2920*/  MUFU.EX2 R96, R96 ;  /* 0x0000006000607308 */ /* 0x000f700000000800 */
[----:B------:R-:W1:Y:S08]  /*2930*/  MUFU.EX2 R100, R88 ;  /* 0x0000005800647308 */ /* 0x000e700000000800 */
[----:B------:R-:W1:Y:S01]  /*2940*/  MUFU.EX2 R243, R90 ;  /* 0x0000005a00f37308 */ /* 0x000e620000000800 */
[----:B0-----:R-:W-:-:S07]  /*2950*/  FADD R59, R56, R57 ;  /* 0x00000039383b7221 */ /* 0x001fce0000000000 */
[----:B------:R-:W0:Y:S08]  /*2960*/  MUFU.EX2 R93, R93 ;  /* 0x0000005d005d7308 */ /* 0x000e300000000800 */
[----:B------:R-:W0:Y:S08]  /*2970*/  MUFU.EX2 R97, R97 ;  /* 0x0000006100617308 */ /* 0x000e300000000800 */
[----:B------:R-:W0:Y:S08]  /*2980*/  MUFU.EX2 R109, R89 ;  /* 0x00000059006d7308 */ /* 0x000e300000000800 */
[----:B------:R-:W0:Y:S01]  /*2990*/  MUFU.EX2 R110, R91 ;  /* 0x0000005b006e7308 */ /* 0x000e220000000800 */
[----:B-1----:R-:W-:-:S02]  /*29a0*/  FADD R61, R94, R95 ;  /* 0x0000005f5e3d7221 */ /* 0x002fc40000000000 */
[----:B--2---:R-:W-:Y:S02]  /*29b0*/  FADD R63, R98, R99 ;  /* 0x00000063623f7221 */ /* 0x004fe40000000000 */
[----:B---3--:R-:W-:Y:S02]  /*29c0*/  FADD R62, R108, R241 ;  /* 0x000000f16c3e7221 */ /* 0x008fe40000000000 */
[----:B----4-:R-:W-:Y:S02]  /*29d0*/  FADD R58, R92, R59 ;  /* 0x0000003b5c3a7221 */ /* 0x010fe40000000000 */
[----:B-----5:R-:W-:Y:S02]  /*29e0*/  FADD R60, R96, R61 ;  /* 0x0000003d603c7221 */ /* 0x020fe40000000000 */
[----:B------:R-:W-:Y:S02]  /*29f0*/  FADD R64, R100, R63 ;  /* 0x0000003f64407221 */ /* 0x000fe40000000000 */
[----:B------:R-:W-:-:S02]  /*2a00*/  FADD R59, R243, R62 ;  /* 0x0000003ef33b7221 */ /* 0x000fc40000000000 */
[----:B0-----:R-:W-:Y:S02]  /*2a10*/  FADD R58, R93, R58 ;  /* 0x0000003a5d3a7221 */ /* 0x001fe40000000000 */
[----:B------:R-:W-:Y:S02]  /*2a20*/  FADD R60, R97, R60 ;  /* 0x0000003c613c7221 */ /* 0x000fe40000000000 */
[----:B------:R-:W-:Y:S02]  /*2a30*/  FADD R64, R109, R64 ;  /* 0x000000406d407221 */ /* 0x000fe40000000000 */
[----:B------:R-:W-:Y:S01]  /*2a40*/  FADD R59, R110, R59 ;  /* 0x0000003b6e3b7221 */ /* 0x000fe20000000000 */
[----:B------:R-:W0:Y:S04]  /*2a50*/  SHFL.BFLY PT, R61, R58, 0x2, 0x1f ;  /* 0x0c401f003a3d7f89 */ /* 0x000e2800000e0000 */
[----:B------:R-:W1:Y:S04]  /*2a60*/  SHFL.BFLY PT, R63, R60, 0x2, 0x1f ;  /* 0x0c401f003c3f7f89 */ /* 0x000e6800000e0000 */
[----:B------:R-:W2:Y:S04]  /*2a70*/  SHFL.BFLY PT, R65, R64, 0x2, 0x1f ;  /* 0x0c401f0040417f89 */ /* 0x000ea800000e0000 */
[----:B------:R-:W3:Y:S01]  /*2a80*/  SHFL.BFLY PT, R62, R59, 0x2, 0x1f ;  /* 0x0c401f003b3e7f89 */ /* 0x000ee200000e0000 */
[----:B0-----:R-:W-:-:S02]  /*2a90*/  FADD R61, R58, R61 ;  /* 0x0000003d3a3d7221 */ /* 0x001fc40000000000 */
[----:B-1----:R-:W-:Y:S02]  /*2aa0*/  FADD R63, R60, R63 ;  /* 0x0000003f3c3f7221 */ /* 0x002fe40000000000 */
[----:B--2---:R-:W-:Y:S02]  /*2ab0*/  FADD R65, R64, R65 ;  /* 0x0000004140417221 */ /* 0x004fe40000000000 */
[----:B---3--:R-:W-:Y:S01]  /*2ac0*/  FADD R67, R59, R62 ;  /* 0x0000003e3b437221 */ /* 0x008fe20000000000 */
        /* <DEDUP_REMOVED lines=8> */
[----:B------:R-:W-:Y:S04]  /*2b50*/  @!P1 STS [R25], R86 ;  /* 0x0000005619009388 */ /* 0x000fe80000000800 */
[----:B------:R-:W-:Y:S04]  /*2b60*/  @!P1 STS [R25+0x80], R64 ;  /* 0x0000804019009388 */ /* 0x000fe80000000800 */
[----:B------:R-:W-:Y:S04]  /*2b70*/  @!P1 STS [R25+0x100], R84 ;  /* 0x0001005419009388 */ /* 0x000fe80000000800 */
[----:B------:R-:W-:Y:S04]  /*2b80*/  @!P1 STS [R25+0x180], R88 ;  /* 0x0001805819009388 */ /* 0x000fe80000000800 */
[----:B------:R-:W-:Y:S06]  /*2b90*/  BAR.SYNC.DEFER_BLOCKING 0x0 ;  /* 0x0000000000007b1d */ /* 0x000fec0000010000 */
[----:B------:R-:W0:Y:S04]  /*2ba0*/  LDS R60, [R13.X4] ;  /* 0x000000000d3c7984 */ /* 0x000e280000004800 */
[----:B0-----:R-:W0:Y:S02]  /*2bb0*/  SHFL.BFLY PT, R59, R60, 0x2, 0x1f ;  /* 0x0c401f003c3b7f89 */ /* 0x001e2400000e0000 */
[----:B0-----:R-:W-:-:S05]  /*2bc0*/  FADD R61, R60, R59 ;  /* 0x0000003b3c3d7221 */ /* 0x001fca0000000000 */
[----:B------:R-:W0:Y:S02]  /*2bd0*/  SHFL.BFLY PT, R58, R61, 0x1, 0x1f ;  /* 0x0c201f003d3a7f89 */ /* 0x000e2400000e0000 */
[----:B0-----:R-:W-:-:S05]  /*2be0*/  FADD R62, R61, R58 ;  /* 0x0000003a3d3e7221 */ /* 0x001fca0000000000 */
[----:B------:R0:W-:Y:S04]  /*2bf0*/  @!P1 STS [R13.X4], R62 ;  /* 0x0000003e0d009388 */ /* 0x0001e80000004800 */
[----:B------:R-:W-:Y:S01]  /*2c00*/  BAR.SYNC.DEFER_BLOCKING 0x0 ;  /* 0x0000000000007b1d */ /* 0x000fe20000010000 */
[----:B------:R-:W-:-:S04]  /*2c10*/  IMAD.WIDE R60, R37, 0x2, R150 ;  /* 0x00000002253c7825 */ /* 0x000fc800078e0296 */
[----:B------:R-:W-:-:S04]  /*2c20*/  IMAD.WIDE R102, R37, 0x2, R166 ;  /* 0x0000000225667825 */ /* 0x000fc800078e02a6 */
[----:B------:R-:W-:-:S04]  /*2c30*/  IMAD.WIDE R58, R37, 0x2, R164 ;  /* 0x00000002253a7825 */ /* 0x000fc800078e02a4 */
[----:B0-----:R-:W-:-:S04]  /*2c40*/  IMAD.WIDE R62, R37, 0x2, R152 ;  /* 0x00000002253e7825 */ /* 0x001fc800078e0298 */
[----:B------:R-:W-:-:S04]  /*2c50*/  IMAD.WIDE R66, R37, 0x2, R168 ;  /* 0x0000000225427825 */ /* 0x000fc800078e02a8 */
[C---:B------:R-:W-:Y:S01]  /*2c60*/  IMAD.WIDE R64, R37.reuse, 0x2, R156 ;  /* 0x0000000225407825 */ /* 0x040fe200078e029c */
[----:B------:R0:W2:Y:S03]  /*2c70*/  LDG.E.U16 R242, [R60.64] ;  /* 0x000000043cf27981 */ /* 0x0000a6000c1e1500 */
[C---:B------:R-:W-:Y:S01]  /*2c80*/  IMAD.WIDE R84, R37.reuse, 0x2, R148 ;  /* 0x0000000225547825 */ /* 0x040fe200078e0294 */
[----:B------:R1:W3:Y:S03]  /*2c90*/  LDG.E.U16 R102, [R102.64] ;  /* 0x0000000466667981 */ /* 0x0002e6000c1e1500 */
[C---:B------:R-:W-:Y:S01]  /*2ca0*/  IMAD.WIDE R114, R37.reuse, 0x2, R162 ;  /* 0x0000000225727825 */ /* 0x040fe200078e02a2 */
[----:B------:R4:W5:Y:S03]  /*2cb0*/  LDG.E.U16 R91, [R58.64] ;  /* 0x000000043a5b7981 */ /* 0x000966000c1e1500 */
[C---:B0-----:R-:W-:Y:S01]  /*2cc0*/  IMAD.WIDE R60, R37.reuse, 0x2, R136 ;  /* 0x00000002253c7825 */ /* 0x041fe200078e0288 */
[----:B------:R0:W2:Y:S03]  /*2cd0*/  LDG.E.U16 R240, [R62.64] ;  /* 0x000000043ef07981 */ /* 0x0000a6000c1e1500 */
[C---:B------:R-:W-:Y:S01]  /*2ce0*/  IMAD.WIDE R116, R37.reuse, 0x2, R160 ;  /* 0x0000000225747825 */ /* 0x040fe200078e02a0 */
[----:B------:R0:W3:Y:S03]  /*2cf0*/  LDG.E.U16 R90, [R66.64] ;  /* 0x00000004425a7981 */ /* 0x0000e6000c1e1500 */
[C---:B------:R-:W-:Y:S01]  /*2d00*/  IMAD.WIDE R118, R37.reuse, 0x2, R158 ;  /* 0x0000000225767825 */ /* 0x040fe200078e029e */
[----:B------:R0:W5:Y:S03]  /*2d10*/  LDG.E.U16 R101, [R64.64] ;  /* 0x0000000440657981 */ /* 0x000166000c1e1500 */
[C---:B------:R-:W-:Y:S01]  /*2d20*/  IMAD.WIDE R238, R37.reuse, 0x2, R154 ;  /* 0x0000000225ee7825 */ /* 0x040fe200078e029a */
[----:B-1----:R1:W5:Y:S03]  /*2d30*/  LDG.E.U16 R103, [R84.64] ;  /* 0x0000000454677981 */ /* 0x002366000c1e1500 */
[C---:B------:R-:W-:Y:S01]  /*2d40*/  IMAD.WIDE R244, R37.reuse, 0x2, R146 ;  /* 0x0000000225f47825 */ /* 0x040fe200078e0292 */
[----:B------:R1:W5:Y:S03]  /*2d50*/  LDG.E.U16 R252, [R60.64] ;  /* 0x000000043cfc7981 */ /* 0x000366000c1e1500 */
[C---:B----4-:R-:W-:Y:S01]  /*2d60*/  IMAD.WIDE R58, R37.reuse, 0x2, R140 ;  /* 0x00000002253a7825 */ /* 0x050fe200078e028c */
[----:B------:R4:W5:Y:S03]  /*2d70*/  LDG.E.U16 R114, [R114.64] ;  /* 0x0000000472727981 */ /* 0x000966000c1e1500 */
[C---:B0-----:R-:W-:Y:S01]  /*2d80*/  IMAD.WIDE R62, R37.reuse, 0x2, R134 ;  /* 0x00000002253e7825 */ /* 0x041fe200078e0286 */
[----:B------:R0:W5:Y:S03]  /*2d90*/  LDG.E.U16 R116, [R116.64] ;  /* 0x0000000474747981 */ /* 0x000166000c1e1500 */
[C---:B------:R-:W-:Y:S01]  /*2da0*/  IMAD.WIDE R66, R37.reuse, 0x2, R132 ;  /* 0x0000000225427825 */ /* 0x040fe200078e0284 */
[----:B------:R0:W5:Y:S03]  /*2db0*/  LDG.E.U16 R118, [R118.64] ;  /* 0x0000000476767981 */ /* 0x000166000c1e1500 */
[C---:B------:R-:W-:Y:S01]  /*2dc0*/  IMAD.WIDE R64, R37.reuse, 0x2, R130 ;  /* 0x0000000225407825 */ /* 0x040fe200078e0282 */
[----:B------:R0:W5:Y:S03]  /*2dd0*/  LDG.E.U16 R111, [R58.64] ;  /* 0x000000043a6f7981 */ /* 0x000166000c1e1500 */
[C---:B-1----:R-:W-:Y:S01]  /*2de0*/  IMAD.WIDE R84, R37.reuse, 0x2, R128 ;  /* 0x0000000225547825 */ /* 0x042fe200078e0280 */
[----:B------:R1:W5:Y:S03]  /*2df0*/  LDG.E.U16 R113, [R62.64] ;  /* 0x000000043e717981 */ /* 0x000366000c1e1500 */
[C---:B------:R-:W-:Y:S01]  /*2e00*/  IMAD.WIDE R88, R37.reuse, 0x2, R40 ;  /* 0x0000000225587825 */ /* 0x040fe200078e0228 */
[----:B------:R0:W5:Y:S03]  /*2e10*/  LDG.E.U16 R238, [R238.64] ;  /* 0x00000004eeee7981 */ /* 0x000166000c1e1500 */
[C---:B------:R-:W-:Y:S01]  /*2e20*/  IMAD.WIDE R86, R37.reuse, 0x2, R46 ;  /* 0x0000000225567825 */ /* 0x040fe200078e022e */
[----:B------:R1:W5:Y:S03]  /*2e30*/  LDG.E.U16 R244, [R244.64] ;  /* 0x00000004f4f47981 */ /* 0x000366000c1e1500 */
[C---:B------:R-:W-:Y:S01]  /*2e40*/  IMAD.WIDE R60, R37.reuse, 0x2, R54 ;  /* 0x00000002253c7825 */ /* 0x040fe200078e0236 */
[----:B----4-:R4:W5:Y:S03]  /*2e50*/  LDG.E.U16 R115, [R66.64] ;  /* 0x0000000442737981 */ /* 0x010966000c1e1500 */
[C---:B------:R-:W-:Y:S01]  /*2e60*/  IMAD.WIDE R246, R37.reuse, 0x2, R144 ;  /* 0x0000000225f67825 */ /* 0x040fe200078e0290 */
[----:B0-----:R0:W5:Y:S03]  /*2e70*/  LDG.E.U16 R117, [R64.64] ;  /* 0x0000000440757981 */ /* 0x001166000c1e1500 */
[C---:B------:R-:W-:Y:S01]  /*2e80*/  IMAD.WIDE R248, R37.reuse, 0x2, R142 ;  /* 0x0000000225f87825 */ /* 0x040fe200078e028e */
[----:B------:R0:W5:Y:S03]  /*2e90*/  LDG.E.U16 R119, [R84.64] ;  /* 0x0000000454777981 */ /* 0x000166000c1e1500 */
[C---:B------:R-:W-:Y:S01]  /*2ea0*/  IMAD.WIDE R58, R37.reuse, 0x2, R48 ;  /* 0x00000002253a7825 */ /* 0x040fe200078e0230 */
[----:B------:R4:W5:Y:S03]  /*2eb0*/  LDG.E.U16 R179, [R88.64] ;  /* 0x0000000458b37981 */ /* 0x000966000c1e1500 */
[C---:B-1----:R-:W-:Y:S01]  /*2ec0*/  IMAD.WIDE R62, R37.reuse, 0x2, R120 ;  /* 0x00000002253e7825 */ /* 0x042fe200078e0278 */
[----:B------:R1:W5:Y:S03]  /*2ed0*/  LDG.E.U16 R239, [R86.64] ;  /* 0x0000000456ef7981 */ /* 0x000366000c1e1500 */
[C---:B0-----:R-:W-:Y:S01]  /*2ee0*/  IMAD.WIDE R64, R37.reuse, 0x2, R42 ;  /* 0x0000000225407825 */ /* 0x041fe200078e022a */
[----:B------:R0:W5:Y:S03]  /*2ef0*/  LDG.E.U16 R245, [R60.64] ;  /* 0x000000043cf57981 */ /* 0x000166000c1e1500 */
[C---:B----4-:R-:W-:Y:S01]  /*2f00*/  IMAD.WIDE R66, R37.reuse, 0x2, R50 ;  /* 0x0000000225427825 */ /* 0x050fe200078e0232 */
[----:B------:R-:W4:Y:S03]  /*2f10*/  LDG.E.U16 R246, [R246.64] ;  /* 0x00000004f6f67981 */ /* 0x000f26000c1e1500 */
[C---:B------:R-:W-:Y:S01]  /*2f20*/  IMAD.WIDE R84, R37.reuse, 0x2, R122 ;  /* 0x0000000225547825 */ /* 0x040fe200078e027a */
[----:B------:R-:W4:Y:S03]  /*2f30*/  LDG.E.U16 R248, [R248.64] ;  /* 0x00000004f8f87981 */ /* 0x000f26000c1e1500 */
[C---:B------:R-:W-:Y:S01]  /*2f40*/  IMAD.WIDE R250, R37.reuse, 0x2, R138 ;  /* 0x0000000225fa7825 */ /* 0x040fe200078e028a */
[----:B------:R-:W4:Y:S03]  /*2f50*/  LDG.E.U16 R58, [R58.64] ;  /* 0x000000043a3a7981 */ /* 0x000f26000c1e1500 */
[C---:B-1----:R-:W-:Y:S01]  /*2f60*/  IMAD.WIDE R86, R37.reuse, 0x2, R44 ;  /* 0x0000000225567825 */ /* 0x042fe200078e022c */
[----:B------:R-:W4:Y:S03]  /*2f70*/  LDG.E.U16 R62, [R62.64] ;  /* 0x000000043e3e7981 */ /* 0x000f26000c1e1500 */
[C---:B------:R-:W-:Y:S01]  /*2f80*/  IMAD.WIDE R88, R37.reuse, 0x2, R52 ;  /* 0x0000000225587825 */ /* 0x040fe200078e0234 */
[----:B------:R1:W4:Y:S03]  /*2f90*/  LDG.E.U16 R65, [R64.64] ;  /* 0x0000000440417981 */ /* 0x000326000c1e1500 */
[----:B0-----:R-:W-:Y:S01]  /*2fa0*/  IMAD.WIDE R60, R37, 0x2, R124 ;  /* 0x00000002253c7825 */ /* 0x001fe200078e027c */
[----:B------:R0:W4:Y:S04]  /*2fb0*/  LDG.E.U16 R67, [R66.64] ;  /* 0x0000000442437981 */ /* 0x000128000c1e1500 */
[----:B------:R-:W4:Y:S04]  /*2fc0*/  LDG.E.U16 R85, [R84.64] ;  /* 0x0000000454557981 */ /* 0x000f28000c1e1500 */
[----:B------:R-:W4:Y:S04]  /*2fd0*/  LDG.E.U16 R250, [R250.64] ;  /* 0x00000004fafa7981 */ /* 0x000f28000c1e1500 */
[----:B------:R-:W4:Y:S04]  /*2fe0*/  LDG.E.U16 R86, [R86.64] ;  /* 0x0000000456567981 */ /* 0x000f28000c1e1500 */
[----:B------:R-:W4:Y:S04]  /*2ff0*/  LDG.E.U16 R88, [R88.64] ;  /* 0x0000000458587981 */ /* 0x000f28000c1e1500 */
[----:B------:R-:W4:Y:S01]  /*3000*/  LDG.E.U16 R60, [R60.64] ;  /* 0x000000043c3c7981 */ /* 0x000f22000c1e1500 */
[----:B------:R-:W-:-:S02]  /*3010*/  F2FP.PACK_AB R100, R109, R100 ;  /* 0x000000646d64723e */ /* 0x000fc400000000ff */
[----:B------:R-:W-:Y:S01]  /*3020*/  F2FP.PACK_AB R241, R241, R108 ;  /* 0x0000006cf1f1723e */ /* 0x000fe200000000ff */
[----:B------:R-:W-:Y:S01]  /*3030*/  LDS R112, [R23.X4] ;  /* 0x0000000017707984 */ /* 0x000fe20000004800 */
[----:B0-----:R-:W-:-:S03]  /*3040*/  F2FP.PACK_AB R66, R110, R243 ;  /* 0x000000f36e42723e */ /* 0x001fc600000000ff */
[----:B------:R-:W-:Y:S04]  /*3050*/  LDS R108, [R23.X4+0x80] ;  /* 0x00008000176c7984 */ /* 0x000fe80000004800 */
[----:B------:R-:W-:Y:S04]  /*3060*/  LDS R109, [R23.X4+0x100] ;  /* 0x00010000176d7984 */ /* 0x000fe80000004800 */
[----:B------:R-:W-:Y:S04]  /*3070*/  LDS R110, [R23.X4+0x180] ;  /* 0x00018000176e7984 */ /* 0x000fe80000004800 */
[----:B------:R-:W-:Y:S01]  /*3080*/  BAR.SYNC.DEFER_BLOCKING 0x0 ;  /* 0x0000000000007b1d */ /* 0x000fe20000010000 */
[----:B------:R-:W-:-:S02]  /*3090*/  F2FP.PACK_AB R57, R57, R56 ;  /* 0x000000383939723e */ /* 0x000fc400000000ff */
[----:B------:R-:W-:Y:S02]  /*30a0*/  F2FP.PACK_AB R95, R95, R94 ;  /* 0x0000005e5f5f723e */ /* 0x000fe400000000ff */
[----:B------:R-:W-:Y:S02]  /*30b0*/  F2FP.PACK_AB R99, R99, R98 ;  /* 0x000000626363723e */ /* 0x000fe400000000ff */
[----:B------:R-:W-:Y:S02]  /*30c0*/  F2FP.PACK_AB R92, R93, R92 ;  /* 0x0000005c5d5c723e */ /* 0x000fe400000000ff */
[----:B------:R-:W-:Y:S01]  /*30d0*/  F2FP.PACK_AB R96, R97, R96 ;  /* 0x000000606160723e */ /* 0x000fe200000000ff */
[----:B------:R-:W-:Y:S02]  /*30e0*/  FADD R56, -R104, R175 ;  /* 0x000000af68387221 */ /* 0x000fe40000000100 */
[----:B-1----:R-:W-:Y:S01]  /*30f0*/  FADD R64, -R105, R178 ;  /* 0x000000b269407221 */ /* 0x002fe20000000100 */
[----:B------:R-:W-:-:S04]  /*3100*/  IADD3 R15, R15, 0x40, RZ ;  /* 0x000000400f0f7810 */ /* 0x000fc80007ffe0ff */
[----:B------:R-:W-:Y:S01]  /*3110*/  ISETP.GE.AND P2, PT, R15, c[0x0][0x1d0], PT ;  /* 0x000074000f007a0c */ /* 0x000fe20003f46270 */
[----:B--2---:R-:W-:Y:S04]  /*3120*/  STS.U16 [R3+0x800], R240 ;  /* 0x000800f003007388 */ /* 0x004fe80000000400 */
[----:B---3--:R-:W-:Y:S04]  /*3130*/  STS.U16 [R3], R90 ;  /* 0x0000005a03007388 */ /* 0x008fe80000000400 */
[----:B-----5:R-:W-:Y:S04]  /*3140*/  STS.U16 [R3+0x1000], R252 ;  /* 0x001000fc03007388 */ /* 0x020fe80000000400 */
        /* <DEDUP_REMOVED lines=16> */
[----:B------:R0:W-:Y:S04]  /*3250*/  STS.U16 [R30+0xe00], R111 ;  /* 0x000e006f1e007388 */ /* 0x0001e80000000400 */
        /* <DEDUP_REMOVED lines=9> */
[----:B------:R-:W-:Y:S04]  /*32f0*/  STS.U16 [R31+0x1700], R86 ;  /* 0x001700561f007388 */ /* 0x000fe80000000400 */
[----:B------:R-:W-:Y:S04]  /*3300*/  STS.U16 [R31+0x1b00], R88 ;  /* 0x001b00581f007388 */ /* 0x000fe80000000400 */
[----:B------:R-:W-:Y:S04]  /*3310*/  STS.U16 [R31+0x1f00], R60 ;  /* 0x001f003c1f007388 */ /* 0x000fe80000000400 */
[----:B------:R-:W-:Y:S04]  /*3320*/  STS [R28+0x3000], R57 ;  /* 0x003000391c007388 */ /* 0x000fe80000000800 */
[----:B------:R-:W-:Y:S04]  /*3330*/  STS [R28+0x3400], R95 ;  /* 0x0034005f1c007388 */ /* 0x000fe80000000800 */
[----:B------:R-:W-:Y:S04]  /*3340*/  STS [R28+0x3800], R99 ;  /* 0x003800631c007388 */ /* 0x000fe80000000800 */
[----:B------:R-:W-:Y:S04]  /*3350*/  STS [R28+0x3c00], R241 ;  /* 0x003c00f11c007388 */ /* 0x000fe80000000800 */
[----:B------:R-:W-:Y:S04]  /*3360*/  STS [R35+0x3000], R92 ;  /* 0x0030005c23007388 */ /* 0x000fe80000000800 */
[----:B------:R-:W-:Y:S04]  /*3370*/  STS [R35+0x3400], R96 ;  /* 0x0034006023007388 */ /* 0x000fe80000000800 */
[----:B------:R-:W-:Y:S04]  /*3380*/  STS [R35+0x3800], R100 ;  /* 0x0038006423007388 */ /* 0x000fe80000000800 */
[----:B------:R2:W-:Y:S04]  /*3390*/  STS [R35+0x3c00], R66 ;  /* 0x003c004223007388 */ /* 0x0005e80000000800 */
[----:B------:R-:W-:Y:S01]  /*33a0*/  BAR.SYNC.DEFER_BLOCKING 0x0 ;  /* 0x0000000000007b1d */ /* 0x000fe20000010000 */
[----:B0-----:R-:W-:-:S02]  /*33b0*/  FMUL R111, R56, 1.4426950216293334961 ;  /* 0x3fb8aa3b386f7820 */ /* 0x001fc40000400000 */
[----:B------:R-:W-:Y:S02]  /*33c0*/  FMUL R113, R64, 1.4426950216293334961 ;  /* 0x3fb8aa3b40717820 */ /* 0x000fe40000400000 */
[----:B------:R-:W-:Y:S02]  /*33d0*/  FADD R64, -R107, R174 ;  /* 0x000000ae6b407221 */ /* 0x000fe40000000100 */
[----:B------:R-:W0:Y:S02]  /*33e0*/  MUFU.EX2 R111, R111 ;  /* 0x0000006f006f7308 */ /* 0x000e240000000800 */
[----:B-1----:R-:W-:Y:S01]  /*33f0*/  FMUL R114, R64, 1.4426950216293334961 ;  /* 0x3fb8aa3b40727820 */ /* 0x002fe20000400000 */
[----:B------:R-:W-:Y:S04]  /*3400*/  LDSM.16.M88.4 R84, [R27+0x3000] ;  /* 0x003000001b54783b */ /* 0x000fe80000000200 */
[----:B------:R-:W1:Y:S04]  /*3410*/  LDSM.16.M88.4 R60, [R26] ;  /* 0x000000001a3c783b */ /* 0x000e680000000200 */
[----:B------:R-:W3:Y:S04]  /*3420*/  LDSM.16.M88.4 R56, [R26+0x1000] ;  /* 0x001000001a38783b */ /* 0x000ee80000000200 */
[----:B------:R-:W4:Y:S01]  /*3430*/  LDSM.16.M88.4 R92, [R27+0x3800] ;  /* 0x003800001b5c783b */ /* 0x000f220000000200 */
[----:B------:R-:W2:Y:S01]  /*3440*/  MUFU.EX2 R113, R113 ;  /* 0x0000007100717308 */ /* 0x000ea20000000800 */
[----:B------:R-:W-:-:S02]  /*3450*/  FADD R64, -R106, R127 ;  /* 0x0000007f6a407221 */ /* 0x000fc40000000100 */
[----:B------:R-:W-:Y:S02]  /*3460*/  LDSM.16.M88.4 R88, [R10+0x3800] ;  /* 0x003800000a58783b */ /* 0x000fe40000000200 */
[----:B------:R-:W-:Y:S02]  /*3470*/  FMUL R115, R64, 1.4426950216293334961 ;  /* 0x3fb8aa3b40737820 */ /* 0x000fe40000400000 */
[----:B------:R-:W-:Y:S01]  /*3480*/  LDSM.16.M88.4 R96, [R32+0x3000] ;  /* 0x003000002060783b */ /* 0x000fe20000000200 */
[----:B------:R-:W5:Y:S01]  /*3490*/  MUFU.EX2 R114, R114 ;  /* 0x0000007200727308 */ /* 0x000f620000000800 */
[C---:B0-----:R-:W-:Y:S02]  /*34a0*/  FMUL R64, R111.reuse, R68 ;  /* 0x000000446f407220 */ /* 0x041fe40000400000 */
[----:B------:R-:W-:Y:S01]  /*34b0*/  FMUL R65, R111, R69 ;  /* 0x000000456f417220 */ /* 0x000fe20000400000 */
[----:B------:R-:W-:Y:S04]  /*34c0*/  LDSM.16.M88.4 R100, [R32+0x3800] ;  /* 0x003800002064783b */ /* 0x000fe80000000200 */
[----:B------:R-:W0:Y:S01]  /*34d0*/  MUFU.EX2 R115, R115 ;  /* 0x0000007300737308 */ /* 0x000e220000000800 */
[----:B--2---:R-:W-:-:S02]  /*34e0*/  FMUL R66, R113, R70 ;  /* 0x0000004671427220 */ /* 0x004fc40000400000 */
[----:B------:R-:W-:Y:S02]  /*34f0*/  FMUL R67, R113, R71 ;  /* 0x0000004771437220 */ /* 0x000fe40000400000 */
[C---:B------:R-:W-:Y:S02]  /*3500*/  FMUL R68, R111.reuse, R76 ;  /* 0x0000004c6f447220 */ /* 0x040fe40000400000 */
[----:B------:R-:W-:Y:S02]  /*3510*/  FMUL R69, R111, R77 ;  /* 0x0000004d6f457220 */ /* 0x000fe40000400000 */
[C---:B------:R-:W-:Y:S02]  /*3520*/  FMUL R70, R113.reuse, R78 ;  /* 0x0000004e71467220 */ /* 0x040fe40000400000 */
[----:B------:R-:W-:Y:S02]  /*3530*/  FMUL R71, R113, R79 ;  /* 0x0000004f71477220 */ /* 0x000fe40000400000 */
[----:B------:R-:W2:Y:S01]  /*3540*/  LDSM.16.M88.4 R76, [R10+0x3000] ;  /* 0x003000000a4c783b */ /* 0x000ea20000000200 */
[----:B-1----:R-:W-:Y:S01]  /*3550*/  HMMA.16816.F32 R64, R84, R60, R64 ;  /* 0x0000003c5440723c */ /* 0x002fe20000001840 */
[----:B-----5:R-:W-:-:S02]  /*3560*/  FMUL R72, R114, R72 ;  /* 0x0000004872487220 */ /* 0x020fc40000400000 */
[----:B------:R-:W-:Y:S02]  /*3570*/  FMUL R73, R114, R73 ;  /* 0x0000004972497220 */ /* 0x000fe40000400000 */
[----:B0-----:R-:W-:-:S03]  /*3580*/  FMUL R74, R115, R74 ;  /* 0x0000004a734a7220 */ /* 0x001fc60000400000 */
[----:B---3--:R-:W-:Y:S01]  /*3590*/  HMMA.16816.F32 R68, R84, R56, R68 ;  /* 0x000000385444723c */ /* 0x008fe20000001844 */
[----:B------:R-:W-:-:S06]  /*35a0*/  FMUL R75, R115, R75 ;  /* 0x0000004b734b7220 */ /* 0x000fcc0000400000 */
[C---:B------:R-:W-:Y:S02]  /*35b0*/  FMUL R84, R114.reuse, R80 ;  /* 0x0000005072547220 */ /* 0x040fe40000400000 */
[----:B------:R-:W-:Y:S02]  /*35c0*/  FMUL R85, R114, R81 ;  /* 0x0000005172557220 */ /* 0x000fe40000400000 */
[C---:B------:R-:W-:Y:S02]  /*35d0*/  FMUL R86, R115.reuse, R82 ;  /* 0x0000005273567220 */ /* 0x040fe40000400000 */
[----:B------:R-:W-:Y:S02]  /*35e0*/  FMUL R87, R115, R83 ;  /* 0x0000005373577220 */ /* 0x000fe40000400000 */
[----:B------:R-:W0:Y:S05]  /*35f0*/  LDSM.16.M88.4 R80, [R38] ;  /* 0x000000002650783b */ /* 0x000e2a0000000200 */
[C---:B----4-:R-:W-:Y:S08]  /*3600*/  HMMA.16816.F32 R84, R92.reuse, R60, R84 ;  /* 0x0000003c5c54723c */ /* 0x050ff00000001854 */
[----:B------:R-:W-:Y:S01]  /*3610*/  HMMA.16816.F32 R92, R92, R56, R72 ;  /* 0x000000385c5c723c */ /* 0x000fe20000001848 */
[----:B------:R-:W1:Y:S07]  /*3620*/  LDSM.16.M88.4 R72, [R38+0x1000] ;  /* 0x001000002648783b */ /* 0x000e6e0000000200 */
[C---:B--2---:R-:W-:Y:S08]  /*3630*/  HMMA.16816.F32 R64, R76.reuse, R62, R64 ;  /* 0x0000003e4c40723c */ /* 0x044ff00000001840 */
[----:B------:R-:W-:Y:S01]  /*3640*/  HMMA.16816.F32 R68, R76, R58, R68 ;  /* 0x0000003a4c44723c */ /* 0x000fe20000001844 */
[----:B------:R-:W2:Y:S07]  /*3650*/  LDSM.16.M88.4 R76, [R34+0x3000] ;  /* 0x00300000224c783b */ /* 0x000eae0000000200 */
[C---:B------:R-:W-:Y:S08]  /*3660*/  HMMA.16816.F32 R84, R88.reuse, R62, R84 ;  /* 0x0000003e5854723c */ /* 0x040ff00000001854 */
[----:B------:R-:W-:Y:S01]  /*3670*/  HMMA.16816.F32 R92, R88, R58, R92 ;  /* 0x0000003a585c723c */ /* 0x000fe2000000185c */
[----:B------:R-:W3:Y:S07]  /*3680*/  LDSM.16.M88.4 R56, [R34+0x3800] ;  /* 0x003800002238783b */ /* 0x000eee0000000200 */
[C---:B0-----:R-:W-:Y:S08]  /*3690*/  HMMA.16816.F32 R64, R96.reuse, R80, R64 ;  /* 0x000000506040723c */ /* 0x041ff00000001840 */
[----:B-1----:R-:W-:Y:S08]  /*36a0*/  HMMA.16816.F32 R96, R96, R72, R68 ;  /* 0x000000486060723c */ /* 0x002ff00000001844 */
[C---:B------:R-:W-:Y:S08]  /*36b0*/  HMMA.16816.F32 R84, R100.reuse, R80, R84 ;  /* 0x000000506454723c */ /* 0x040ff00000001854 */
[----:B------:R-:W-:Y:S01]  /*36c0*/  HMMA.16816.F32 R92, R100, R72, R92 ;  /* 0x00000048645c723c */ /* 0x000fe2000000185c */
[----:B------:R-:W-:-:S07]  /*36d0*/  FFMA R17, R111, R17, R112 ;  /* 0x000000116f117223 */ /* 0x000fce0000000070 */
[----:B--2---:R-:W-:Y:S01]  /*36e0*/  HMMA.16816.F32 R68, R76, R82, R64 ;  /* 0x000000524c44723c */ /* 0x004fe20000001840 */
[----:B------:R-:W-:Y:S01]  /*36f0*/  FFMA R21, R113, R21, R108 ;  /* 0x0000001571157223 */ /* 0x000fe2000000006c */
[----:B------:R-:W-:-:S06]  /*3700*/  MOV R175, R104 ;  /* 0x0000006800af7202 */ /* 0x000fcc0000000f00 */
[----:B------:R-:W-:Y:S01]  /*3710*/  HMMA.16816.F32 R76, R76, R74, R96 ;  /* 0x0000004a4c4c723c */ /* 0x000fe20000001860 */
[----:B------:R-:W-:Y:S01]  /*3720*/  FFMA R126, R114, R126, R109 ;  /* 0x0000007e727e7223 */ /* 0x000fe2000000006d */
[----:B------:R-:W-:Y:S01]  /*3730*/  MOV R174, R107 ;  /* 0x0000006b00ae7202 */ /* 0x000fe20000000f00 */
[----:B------:R-:W-:-:S05]  /*3740*/  FFMA R39, R115, R39, R110 ;  /* 0x0000002773277223 */ /* 0x000fca000000006e */
[----:B---3--:R-:W-:Y:S01]  /*3750*/  HMMA.16816.F32 R80, R56, R82, R84 ;  /* 0x000000523850723c */ /* 0x008fe20000001854 */
[----:B------:R-:W-:Y:S02]  /*3760*/  IMAD.MOV.U32 R178, RZ, RZ, R105 ;  /* 0x000000ffffb27224 */ /* 0x000fe400078e0069 */
[----:B------:R-:W-:-:S05]  /*3770*/  IMAD.MOV.U32 R127, RZ, RZ, R106 ;  /* 0x000000ffff7f7224 */ /* 0x000fca00078e006a */
[----:B------:R-:W-:Y:S07]  /*3780*/  HMMA.16816.F32 R72, R56, R74, R92 ;  /* 0x0000004a3848723c */ /* 0x000fee000000185c */
[----:B------:R-:W-:-:S04]  /*3790*/  IMAD.MOV.U32 R56, RZ, RZ, 0x40 ;  /* 0x00000040ff387424 */ /* 0x000fc800078e00ff */
[C---:B------:R-:W-:Y:S02]  /*37a0*/  IMAD R37, R56.reuse, c[0x0][0x1b4], R37 ;  /* 0x00006d0038257a24 */ /* 0x040fe400078e0225 */
[----:B------:R-:W-:Y:S01]  /*37b0*/  IMAD R33, R56, c[0x0][0x1a4], R33 ;  /* 0x0000690038217a24 */ /* 0x000fe200078e0221 */
[----:B------:R-:W-:Y:S01]  /*37c0*/  @P2 CALL.REL.NOINC `(.L_x_0) ;  /* 0x0000001000002944 */ /* 0x000fe20003c00000 */
[----:B------:R-:W-:Y:S05]  /*37d0*/  BRA `(.L_x_1) ;  /* 0xffffe2b000007947 */ /* 0x000fea000383ffff */
.L_x_0:
[C---:B------:R-:W-:Y:S01]  /*37e0*/  LEA R10, R11.reuse, R24, 0x2 ;  /* 0x000000180b0a7211 */ /* 0x040fe200078e10ff */
[----:B------:R-:W-:Y:S01]  /*37f0*/  IMAD.MOV.U32 R58, RZ, RZ, R17 ;  /* 0x000000ffff3a7224 */ /* 0x000fe200078e0011 */
[-C--:B------:R-:W-:Y:S01]  /*3800*/  LEA R26, P3, R16, R4.reuse, 0x1 ;  /* 0x00000004101a7211 */ /* 0x080fe200078608ff */
[----:B------:R-:W-:Y:S01]  /*3810*/  IMAD.MOV.U32 R50, RZ, RZ, R39 ;  /* 0x000000ffff327224 */ /* 0x000fe200078e0027 */
[----:B------:R-:W-:Y:S01]  /*3820*/  LEA R30, P1, R12, R4, 0x1 ;  /* 0x000000040c1e7211 */ /* 0x000fe200078208ff */
[----:B------:R-:W-:Y:S01]  /*3830*/  IMAD R38, R11, 0x4, R10 ;  /* 0x000000040b267824 */ /* 0x000fe200078e020a */
[-C--:B------:R-:W-:Y:S01]  /*3840*/  LEA.HI.X.SX32 R27, R16, R7.reuse, 0x1, P3 ;  /* 0x00000007101b7211 */ /* 0x080fe200018f0eff */
[----:B------:R-:W-:Y:S01]  /*3850*/  BAR.SYNC.DEFER_BLOCKING 0x0 ;  /* 0x0000000000007b1d */ /* 0x000fe20000010000 */
[----:B------:R-:W-:-:S02]  /*3860*/  LEA.HI.X.SX32 R31, R12, R7, 0x1, P1 ;  /* 0x000000070c1f7211 */ /* 0x000fc400008f0eff */
[C---:B------:R-:W-:Y:S02]  /*3870*/  LEA R16, R11.reuse, R38, 0x2 ;  /* 0x000000260b107211 */ /* 0x040fe400078e10ff */
[-C--:B------:R-:W-:Y:S02]  /*3880*/  LEA R28, P2, R14, R4.reuse, 0x1 ;  /* 0x000000040e1c7211 */ /* 0x080fe400078408ff */
[-C--:B------:R-:W-:Y:S01]  /*3890*/  LEA R32, P1, R18, R4.reuse, 0x1 ;  /* 0x0000000412207211 */ /* 0x080fe200078208ff */
[----:B------:R-:W-:Y:S01]  /*38a0*/  IMAD R44, R11, 0x4, R16 ;  /* 0x000000040b2c7824 */ /* 0x000fe200078e0210 */
[-C--:B------:R-:W-:Y:S02]  /*38b0*/  LEA.HI.X.SX32 R29, R14, R7.reuse, 0x1, P2 ;  /* 0x000000070e1d7211 */ /* 0x080fe400010f0eff */
[----:B------:R-:W-:Y:S02]  /*38c0*/  LEA.HI.X.SX32 R33, R18, R7, 0x1, P1 ;  /* 0x0000000712217211 */ /* 0x000fe400008f0eff */
[----:B------:R-:W-:-:S02]  /*38d0*/  LEA R14, P2, R20, R4, 0x1 ;  /* 0x00000004140e7211 */ /* 0x000fc400078408ff */
[----:B------:R-:W-:Y:S02]  /*38e0*/  LEA R12, P3, R22, R4, 0x1 ;  /* 0x00000004160c7211 */ /* 0x000fe400078608ff */
[C---:B------:R-:W-:Y:S02]  /*38f0*/  LEA R18, R11.reuse, R44, 0x2 ;  /* 0x0000002c0b127211 */ /* 0x040fe400078e10ff */
[-C--:B------:R-:W-:Y:S02]  /*3900*/  LEA.HI.X.SX32 R15, R20, R7.reuse, 0x1, P2 ;  /* 0x00000007140f7211 */ /* 0x080fe400010f0eff */
[----:B------:R-:W-:Y:S01]  /*3910*/  LEA.HI.X.SX32 R13, R22, R7, 0x1, P3 ;  /* 0x00000007160d7211 */ /* 0x000fe200018f0eff */
[----:B------:R-:W-:Y:S01]  /*3920*/  IMAD R20, R11, 0x4, R18 ;  /* 0x000000040b147824 */ /* 0x000fe200078e0212 */
[-C--:B------:R-:W-:Y:S02]  /*3930*/  LEA R22, P3, R38, R4.reuse, 0x1 ;  /* 0x0000000426167211 */ /* 0x080fe400078608ff */
[----:B------:R-:W-:-:S02]  /*3940*/  LEA R36, P1, R24, R4, 0x1 ;  /* 0x0000000418247211 */ /* 0x000fc400078208ff */
[-C--:B------:R-:W-:Y:S02]  /*3950*/  LEA.HI.X.SX32 R23, R38, R7.reuse, 0x1, P3 ;  /* 0x0000000726177211 */ /* 0x080fe400018f0eff */
[C---:B------:R-:W-:Y:S02]  /*3960*/  LEA R38, R11.reuse, R20, 0x2 ;  /* 0x000000140b267211 */ /* 0x040fe400078e10ff */
[-C--:B------:R-:W-:Y:S02]  /*3970*/  LEA R34, P2, R10, R4.reuse, 0x1 ;  /* 0x000000040a227211 */ /* 0x080fe400078408ff */
[-C--:B------:R-:W-:Y:S01]  /*3980*/  LEA.HI.X.SX32 R37, R24, R7.reuse, 0x1, P1 ;  /* 0x0000000718257211 */ /* 0x080fe200008f0eff */
[----:B------:R-:W-:Y:S01]  /*3990*/  IMAD R48, R11, 0x4, R38 ;  /* 0x000000040b307824 */ /* 0x000fe200078e0226 */
[----:B------:R-:W-:Y:S02]  /*39a0*/  LEA.HI.X.SX32 R35, R10, R7, 0x1, P2 ;  /* 0x000000070a237211 */ /* 0x000fe400010f0eff */
[----:B------:R-:W-:-:S02]  /*39b0*/  LEA R42, P1, R16, R4, 0x1 ;  /* 0x00000004102a7211 */ /* 0x000fc400078208ff */
[----:B------:R-:W-:Y:S02]  /*39c0*/  LEA R40, P2, R44, R4, 0x1 ;  /* 0x000000042c287211 */ /* 0x000fe400078408ff */
[----:B------:R-:W-:Y:S02]  /*39d0*/  LEA R3, R11, R48, 0x2 ;  /* 0x000000300b037211 */ /* 0x000fe400078e10ff */
[-C--:B------:R-:W-:Y:S02]  /*39e0*/  LEA.HI.X.SX32 R43, R16, R7.reuse, 0x1, P1 ;  /* 0x00000007102b7211 */ /* 0x080fe400008f0eff */
[----:B------:R-:W-:Y:S02]  /*39f0*/  LEA.HI.X.SX32 R41, R44, R7, 0x1, P2 ;  /* 0x000000072c297211 */ /* 0x000fe400010f0eff */
[-C--:B------:R-:W-:Y:S02]  /*3a00*/  LEA R16, P4, R3, R4.reuse, 0x1 ;  /* 0x0000000403107211 */ /* 0x080fe400078808ff */
[----:B------:R-:W-:-:S02]  /*3a10*/  LEA R24, P3, R18, R4, 0x1 ;  /* 0x0000000412187211 */ /* 0x000fc400078608ff */
[-C--:B------:R-:W-:Y:S02]  /*3a20*/  LEA R44, P2, R38, R4.reuse, 0x1 ;  /* 0x00000004262c7211 */ /* 0x080fe400078408ff */
[-C--:B------:R-:W-:Y:S01]  /*3a30*/  LEA.HI.X.SX32 R17, R3, R7.reuse, 0x1, P4 ;  /* 0x0000000703117211 */ /* 0x080fe200020f0eff */
[----:B------:R-:W-:Y:S01]  /*3a40*/  FMUL R3, R58, 8388608 ;  /* 0x4b0000003a037820 */ /* 0x000fe20000400000 */
[-C--:B------:R-:W-:Y:S02]  /*3a50*/  LEA.HI.X.SX32 R25, R18, R7.reuse, 0x1, P3 ;  /* 0x0000000712197211 */ /* 0x080fe400018f0eff */
[----:B------:R-:W-:Y:S02]  /*3a60*/  LEA.HI.X.SX32 R45, R38, R7, 0x1, P2 ;  /* 0x00000007262d7211 */ /* 0x000fe400010f0eff */
[----:B------:R-:W-:Y:S02]  /*3a70*/  MOV R57, R21 ;  /* 0x0000001500397202 */ /* 0x000fe40000000f00 */
[----:B------:R-:W-:-:S02]  /*3a80*/  LEA R10, P3, R48, R4, 0x1 ;  /* 0x00000004300a7211 */ /* 0x000fc400078608ff */
[----:B------:R-:W-:Y:S02]  /*3a90*/  FSETP.GEU.AND P2, PT, R58, 1.175494350822287508e-38, PT ;  /* 0x008000003a00780b */ /* 0x000fe40003f4e000 */
[----:B------:R-:W-:Y:S01]  /*3aa0*/  LEA R46, P1, R20, R4, 0x1 ;  /* 0x00000004142e7211 */ /* 0x000fe200078208ff */
[----:B------:R-:W-:Y:S01]  /*3ab0*/  FMUL R4, R57, 8388608 ;  /* 0x4b00000039047820 */ /* 0x000fe20000400000 */
[-C--:B------:R-:W-:Y:S02]  /*3ac0*/  LEA.HI.X.SX32 R11, R48, R7.reuse, 0x1, P3 ;  /* 0x00000007300b7211 */ /* 0x080fe400018f0eff */
[----:B------:R-:W-:Y:S02]  /*3ad0*/  FSEL R67, R3, R58, !P2 ;  /* 0x0000003a03437208 */ /* 0x000fe40005000000 */
[----:B------:R-:W-:Y:S02]  /*3ae0*/  FSETP.GEU.AND P3, PT, R57, 1.175494350822287508e-38, PT ;  /* 0x008000003900780b */ /* 0x000fe40003f6e000 */
[----:B------:R-:W-:Y:S01]  /*3af0*/  LEA.HI.X.SX32 R47, R20, R7, 0x1, P1 ;  /* 0x00000007142f7211 */ /* 0x000fe200008f0eff */
[----:B------:R-:W-:Y:S01]  /*3b00*/  FMUL R7, R126, 8388608 ;  /* 0x4b0000007e077820 */ /* 0x000fe20000400000 */
[----:B------:R-:W-:-:S02]  /*3b10*/  IADD3 R3, R67, -0x3f3504f3, RZ ;  /* 0xc0cafb0d43037810 */ /* 0x000fc40007ffe0ff */
[----:B------:R-:W-:Y:S02]  /*3b20*/  FSEL R66, R4, R57, !P3 ;  /* 0x0000003904427208 */ /* 0x000fe40005800000 */
[----:B------:R-:W-:Y:S02]  /*3b30*/  FSETP.GEU.AND P4, PT, R126, 1.175494350822287508e-38, PT ;  /* 0x008000007e00780b */ /* 0x000fe40003f8e000 */
[----:B------:R-:W-:Y:S02]  /*3b40*/  LOP3.LUT R4, R3, 0xff800000, RZ, 0xc0, !PT ;  /* 0xff80000003047812 */ /* 0x000fe400078ec0ff */
[----:B------:R-:W-:Y:S02]  /*3b50*/  IADD3 R3, R66, -0x3f3504f3, RZ ;  /* 0xc0cafb0d42037810 */ /* 0x000fe40007ffe0ff */
[----:B------:R-:W-:Y:S01]  /*3b60*/  FSEL R84, R7, R126, !P4 ;  /* 0x0000007e07547208 */ /* 0x000fe20006000000 */
[C---:B------:R-:W-:Y:S01]  /*3b70*/  FMUL R7, R50.reuse, 8388608 ;  /* 0x4b00000032077820 */ /* 0x040fe20000400000 */
[----:B------:R-:W-:Y:S01]  /*3b80*/  LOP3.LUT R9, R3, 0xff800000, RZ, 0xc0, !PT ;  /* 0xff80000003097812 */ /* 0x000fe200078ec0ff */
[----:B------:R0:W1:Y:S01]  /*3b90*/  I2F R18, R4 ;  /* 0x0000000400127306 */ /* 0x0000620000201400 */
[----:B------:R-:W-:-:S02]  /*3ba0*/  FSETP.GEU.AND P5, PT, R50, 1.175494350822287508e-38, PT ;  /* 0x008000003200780b */ /* 0x000fc40003fae000 */
[----:B------:R-:W-:Y:S02]  /*3bb0*/  IADD3 R3, R84, -0x3f3504f3, RZ ;  /* 0xc0cafb0d54037810 */ /* 0x000fe40007ffe0ff */
[C---:B------:R-:W-:Y:S02]  /*3bc0*/  FSETP.GT.AND P1, PT, |R50|.reuse, 8.50705917302346158658e+37, PT ;  /* 0x7e8000003200780b */ /* 0x040fe40003f24200 */
[----:B------:R-:W-:Y:S01]  /*3bd0*/  FSEL R85, R7, R50, !P5 ;  /* 0x0000003207557208 */ /* 0x000fe20006800000 */
[----:B------:R-:W2:Y:S01]  /*3be0*/  I2F R20, R9 ;  /* 0x0000000900147306 */ /* 0x000ea20000201400 */
[----:B------:R-:W-:Y:S01]  /*3bf0*/  LOP3.LUT R21, R3, 0xff800000, RZ, 0xc0, !PT ;  /* 0xff80000003157812 */ /* 0x000fe200078ec0ff */
[----:B0-----:R-:W-:Y:S01]  /*3c00*/  IMAD.IADD R4, R67, 0x1, -R4 ;  /* 0x0000000143047824 */ /* 0x001fe200078e0a04 */
[----:B------:R-:W-:Y:S02]  /*3c10*/  FSEL R3, RZ, -23, P2 ;  /* 0xc1b80000ff037808 */ /* 0x000fe40001000000 */
[----:B------:R-:W-:Y:S01]  /*3c20*/  FSETP.GEU.AND P2, PT, |R50|, 1.175494350822287508e-38, PT ;  /* 0x008000003200780b */ /* 0x000fe20003f4e200 */
[----:B------:R-:W-:Y:S01]  /*3c30*/  FADD R4, R4, -1 ;  /* 0xbf80000004047421 */ /* 0x000fe20000000000 */
[----:B------:R-:W-:Y:S01]  /*3c40*/  IADD3 R7, R85, -0x3f3504f3, RZ ;  /* 0xc0cafb0d55077810 */ /* 0x000fe20007ffe0ff */
[----:B-1----:R-:W-:Y:S01]  /*3c50*/  FFMA.FTZ R3, R18, 1.1920928955078125e-07, R3 ;  /* 0x3400000012037823 */ /* 0x002fe20000010003 */
[----:B------:R-:W-:Y:S01]  /*3c60*/  FSEL R38, RZ, -23, P5 ;  /* 0xc1b80000ff267808 */ /* 0x000fe20002800000 */
[----:B------:R-:W-:Y:S01]  /*3c70*/  @P1 FMUL R50, R50, 0.25 ;  /* 0x3e80000032321820 */ /* 0x000fe20000400000 */
[----:B------:R-:W-:Y:S01]  /*3c80*/  LOP3.LUT R48, R7, 0xff800000, RZ, 0xc0, !PT ;  /* 0xff80000007307812 */ /* 0x000fe200078ec0ff */
[----:B------:R-:W-:Y:S01]  /*3c90*/  @P1 FMUL R75, R75, 0.25 ;  /* 0x3e8000004b4b1820 */ /* 0x000fe20000400000 */
[----:B------:R-:W-:Y:S01]  /*3ca0*/  FSEL R7, RZ, -23, P3 ;  /* 0xc1b80000ff077808 */ /* 0x000fe20001800000 */
[----:B------:R-:W-:Y:S01]  /*3cb0*/  @P1 FMUL R74, R74, 0.25 ;  /* 0x3e8000004a4a1820 */ /* 0x000fe20000400000 */
[C---:B------:R-:W-:Y:S01]  /*3cc0*/  FSETP.GT.AND P3, PT, |R126|.reuse, 8.50705917302346158658e+37, PT ;  /* 0x7e8000007e00780b */ /* 0x040fe20003f64200 */
[----:B------:R-:W-:Y:S01]  /*3cd0*/  @P1 FMUL R83, R83, 0.25 ;  /* 0x3e80000053531820 */ /* 0x000fe20000400000 */
[----:B------:R-:W-:Y:S01]  /*3ce0*/  FSETP.GEU.AND P5, PT, |R126|, 1.175494350822287508e-38, PT ;  /* 0x008000007e00780b */ /* 0x000fe20003fae200 */
[----:B------:R-:W-:Y:S01]  /*3cf0*/  @P1 FMUL R82, R82, 0.25 ;  /* 0x3e80000052521820 */ /* 0x000fe20000400000 */
[----:B------:R-:W-:Y:S01]  /*3d00*/  FSETP.GT.AND P1, PT, |R58|, 8.50705917302346158658e+37, PT ;  /* 0x7e8000003a00780b */ /* 0x000fe20003f24200 */
[----:B------:R-:W-:Y:S01]  /*3d10*/  @!P2 FMUL R50, R50, 16777216 ;  /* 0x4b8000003232a820 */ /* 0x000fe20000400000 */
[----:B------:R-:W0:Y:S01]  /*3d20*/  I2F R39, R21 ;  /* 0x0000001500277306 */ /* 0x000e220000201400 */
[----:B------:R-:W-:Y:S01]  /*3d30*/  FSEL R18, RZ, -23, P4 ;  /* 0xc1b80000ff127808 */ /* 0x000fe20002000000 */
[----:B--2---:R-:W-:Y:S01]  /*3d40*/  FFMA.FTZ R20, R20, 1.1920928955078125e-07, R7 ;  /* 0x3400000014147823 */ /* 0x004fe20000010007 */
[----:B------:R-:W-:Y:S01]  /*3d50*/  FSETP.GEU.AND P4, PT, |R58|, 1.175494350822287508e-38, PT ;  /* 0x008000003a00780b */ /* 0x000fe20003f8e200 */
[----:B------:R-:W-:Y:S01]  /*3d60*/  @!P2 FMUL R75, R75, 16777216 ;  /* 0x4b8000004b4ba820 */ /* 0x000fe20000400000 */
[----:B------:R-:W-:Y:S01]  /*3d70*/  FSETP.GEU.AND P6, PT, |R57|, 1.175494350822287508e-38, PT ;  /* 0x008000003900780b */ /* 0x000fe20003fce200 */
[----:B------:R-:W-:Y:S01]  /*3d80*/  @!P2 FMUL R74, R74, 16777216 ;  /* 0x4b8000004a4aa820 */ /* 0x000fe20000400000 */
[----:B------:R-:W-:Y:S01]  /*3d90*/  MOV R64, 0x3dc6b27f ;  /* 0x3dc6b27f00407802 */ /* 0x000fe20000000f00 */
[----:B------:R1:W2:Y:S01]  /*3da0*/  I2F R49, R48 ;  /* 0x0000003000317306 */ /* 0x0002a20000201400 */
[----:B------:R-:W-:Y:S01]  /*3db0*/  @P3 FMUL R126, R126, 0.25 ;  /* 0x3e8000007e7e3820 */ /* 0x000fe20000400000 */
[----:B------:R-:W-:Y:S01]  /*3dc0*/  IADD3 R9, R66, -R9, RZ ;  /* 0x8000000942097210 */ /* 0x000fe20007ffe0ff */
[----:B------:R-:W-:Y:S01]  /*3dd0*/  @!P2 FMUL R83, R83, 16777216 ;  /* 0x4b8000005353a820 */ /* 0x000fe20000400000 */
[----:B------:R-:W-:Y:S01]  /*3de0*/  LOP3.LUT R5, R5, 0x70, RZ, 0xc0, !PT ;  /* 0x0000007005057812 */ /* 0x000fe200078ec0ff */
[----:B------:R-:W-:Y:S01]  /*3df0*/  @!P2 FMUL R82, R82, 16777216 ;  /* 0x4b8000005252a820 */ /* 0x000fe20000400000 */
[----:B------:R-:W-:Y:S01]  /*3e00*/  FSETP.GT.AND P2, PT, |R57|, 8.50705917302346158658e+37, PT ;  /* 0x7e8000003900780b */ /* 0x000fe20003f44200 */
[----:B------:R-:W-:Y:S01]  /*3e10*/  @!P5 FMUL R126, R126, 16777216 ;  /* 0x4b8000007e7ed820 */ /* 0x000fe20000400000 */
[----:B------:R-:W3:Y:S01]  /*3e20*/  MUFU.RCP R7, R50 ;  /* 0x0000003200077308 */ /* 0x000ee20000001000 */
[----:B------:R-:W-:Y:S01]  /*3e30*/  @P1 FMUL R58, R58, 0.25 ;  /* 0x3e8000003a3a1820 */ /* 0x000fe20000400000 */
[----:B-1----:R-:W-:Y:S01]  /*3e40*/  IADD3 R48, R85, -R48, RZ ;  /* 0x8000003055307210 */ /* 0x002fe20007ffe0ff */
[----:B0-----:R-:W-:-:S02]  /*3e50*/  FFMA.FTZ R18, R39, 1.1920928955078125e-07, R18 ;  /* 0x3400000027127823 */ /* 0x001fc40000010012 */
[----:B------:R-:W-:Y:S02]  /*3e60*/  @!P4 FMUL R58, R58, 16777216 ;  /* 0x4b8000003a3ac820 */ /* 0x000fe40000400000 */
[----:B------:R-:W-:Y:S01]  /*3e70*/  @P3 FMUL R73, R73, 0.25 ;  /* 0x3e80000049493820 */ /* 0x000fe20000400000 */
[----:B------:R-:W0:Y:S01]  /*3e80*/  MUFU.RCP R50, R126 ;  /* 0x0000007e00327308 */ /* 0x000e220000001000 */
[----:B--2---:R-:W-:Y:S02]  /*3e90*/  FFMA.FTZ R49, R49, 1.1920928955078125e-07, R38 ;  /* 0x3400000031317823 */ /* 0x004fe40000010026 */
[----:B------:R-:W-:Y:S02]  /*3ea0*/  @P3 FMUL R72, R72, 0.25 ;  /* 0x3e80000048483820 */ /* 0x000fe40000400000 */
[----:B------:R-:W-:Y:S02]  /*3eb0*/  @P3 FMUL R81, R81, 0.25 ;  /* 0x3e80000051513820 */ /* 0x000fe40000400000 */
[----:B------:R-:W-:Y:S01]  /*3ec0*/  @P3 FMUL R80, R80, 0.25 ;  /* 0x3e80000050503820 */ /* 0x000fe20000400000 */
[----:B------:R-:W-:Y:S01]  /*3ed0*/  ISETP.GE.U32.AND P3, PT, R84, 0x7f800000, PT ;  /* 0x7f8000005400780c */ /* 0x000fe20003f66070 */
[----:B---3--:R-:W-:-:S02]  /*3ee0*/  FMUL R38, R7, R75 ;  /* 0x0000004b07267220 */ /* 0x008fc40000400000 */
[C---:B------:R-:W-:Y:S02]  /*3ef0*/  FMUL R39, R7.reuse, R74 ;  /* 0x0000004a07277220 */ /* 0x040fe40000400000 */
[C---:B------:R-:W-:Y:S02]  /*3f00*/  FMUL R53, R7.reuse, R83 ;  /* 0x0000005307357220 */ /* 0x040fe40000400000 */
[----:B------:R-:W-:Y:S02]  /*3f10*/  FMUL R54, R7, R82 ;  /* 0x0000005207367220 */ /* 0x000fe40000400000 */
[----:B------:R-:W1:Y:S01]  /*3f20*/  MUFU.RCP R7, R58 ;  /* 0x0000003a00077308 */ /* 0x000e620000001000 */
[----:B------:R-:W-:Y:S01]  /*3f30*/  @P2 FMUL R57, R57, 0.25 ;  /* 0x3e80000039392820 */ /* 0x000fe20000400000 */
[----:B------:R-:W-:Y:S01]  /*3f40*/  F2FP.PACK_AB R53, R38, R53 ;  /* 0x000000352635723e */ /* 0x000fe200000000ff */
[----:B------:R-:W-:Y:S01]  /*3f50*/  @!P5 FMUL R73, R73, 16777216 ;  /* 0x4b8000004949d820 */ /* 0x000fe20000400000 */
[----:B------:R-:W-:Y:S01]  /*3f60*/  F2FP.PACK_AB R39, R39, R54 ;  /* 0x000000362727723e */ /* 0x000fe200000000ff */
[----:B------:R-:W-:Y:S01]  /*3f70*/  @!P5 FMUL R72, R72, 16777216 ;  /* 0x4b8000004848d820 */ /* 0x000fe20000400000 */
[C---:B------:R-:W-:Y:S01]  /*3f80*/  LOP3.LUT R38, R6.reuse, 0x4, RZ, 0x3c, !PT ;  /* 0x0000000406267812 */ /* 0x040fe200078e3cff */
[----:B------:R-:W-:Y:S01]  /*3f90*/  @!P5 FMUL R81, R81, 16777216 ;  /* 0x4b8000005151d820 */ /* 0x000fe20000400000 */
[----:B------:R-:W-:Y:S01]  /*3fa0*/  LOP3.LUT R54, R6, 0x44, RZ, 0x3c, !PT ;  /* 0x0000004406367812 */ /* 0x000fe200078e3cff */
[----:B------:R-:W-:Y:S01]  /*3fb0*/  @!P5 FMUL R80, R80, 16777216 ;  /* 0x4b8000005050d820 */ /* 0x000fe20000400000 */
[----:B------:R-:W-:Y:S01]  /*3fc0*/  ISETP.GE.U32.AND P5, PT, R66, 0x7f800000, PT ;  /* 0x7f8000004200780c */ /* 0x000fe20003fa6070 */
[----:B------:R-:W-:-:S02]  /*3fd0*/  @P1 FMUL R77, R77, 0.25 ;  /* 0x3e8000004d4d1820 */ /* 0x000fc40000400000 */
[----:B------:R-:W-:Y:S02]  /*3fe0*/  @P1 FMUL R76, R76, 0.25 ;  /* 0x3e8000004c4c1820 */ /* 0x000fe40000400000 */
[----:B------:R-:W-:Y:S02]  /*3ff0*/  @P1 FMUL R69, R69, 0.25 ;  /* 0x3e80000045451820 */ /* 0x000fe40000400000 */
[----:B------:R-:W-:Y:S01]  /*4000*/  @P1 FMUL R68, R68, 0.25 ;  /* 0x3e80000044441820 */ /* 0x000fe20000400000 */
[----:B------:R-:W-:Y:S01]  /*4010*/  ISETP.GE.U32.AND P1, PT, R85, 0x7f800000, PT ;  /* 0x7f8000005500780c */ /* 0x000fe20003f26070 */
[----:B------:R-:W-:Y:S02]  /*4020*/  @!P6 FMUL R57, R57, 16777216 ;  /* 0x4b8000003939e820 */ /* 0x000fe40000400000 */
[C---:B0-----:R-:W-:Y:S02]  /*4030*/  FMUL R51, R50.reuse, R73 ;  /* 0x0000004932337220 */ /* 0x041fe40000400000 */
[----:B------:R-:W-:-:S02]  /*4040*/  FMUL R52, R50, R72 ;  /* 0x0000004832347220 */ /* 0x000fc40000400000 */
[C---:B------:R-:W-:Y:S02]  /*4050*/  FMUL R56, R50.reuse, R81 ;  /* 0x0000005132387220 */ /* 0x040fe40000400000 */
[----:B------:R-:W-:Y:S02]  /*4060*/  FMUL R55, R50, R80 ;  /* 0x0000005032377220 */ /* 0x000fe40000400000 */
[----:B------:R-:W-:Y:S01]  /*4070*/  @!P4 FMUL R77, R77, 16777216 ;  /* 0x4b8000004d4dc820 */ /* 0x000fe20000400000 */
[----:B------:R-:W0:Y:S01]  /*4080*/  MUFU.RCP R50, R57 ;  /* 0x0000003900327308 */ /* 0x000e220000001000 */
[----:B------:R-:W-:Y:S01]  /*4090*/  @!P4 FMUL R76, R76, 16777216 ;  /* 0x4b8000004c4cc820 */ /* 0x000fe20000400000 */
[----:B------:R-:W-:Y:S01]  /*40a0*/  F2FP.PACK_AB R52, R52, R55 ;  /* 0x000000373434723e */ /* 0x000fe200000000ff */
[----:B------:R-:W-:Y:S01]  /*40b0*/  @!P4 FMUL R69, R69, 16777216 ;  /* 0x4b8000004545c820 */ /* 0x000fe20000400000 */
[----:B------:R-:W-:Y:S01]  /*40c0*/  LOP3.LUT R55, R6, 0x40, RZ, 0x3c, !PT ;  /* 0x0000004006377812 */ /* 0x000fe200078e3cff */
[----:B------:R-:W-:Y:S01]  /*40d0*/  @!P4 FMUL R68, R68, 16777216 ;  /* 0x4b8000004444c820 */ /* 0x000fe20000400000 */
[----:B------:R-:W-:Y:S01]  /*40e0*/  F2FP.PACK_AB R51, R51, R56 ;  /* 0x000000383333723e */ /* 0x000fe200000000ff */
[----:B-1----:R-:W-:Y:S01]  /*40f0*/  FMUL R59, R7, R77 ;  /* 0x0000004d073b7220 */ /* 0x002fe20000400000 */
[----:B------:R-:W-:Y:S01]  /*4100*/  ISETP.GE.U32.AND P4, PT, R67, 0x7f800000, PT ;  /* 0x7f8000004300780c */ /* 0x000fe20003f86070 */
[----:B------:R-:W-:-:S02]  /*4110*/  FMUL R60, R7, R76 ;  /* 0x0000004c073c7220 */ /* 0x000fc40000400000 */
[C---:B------:R-:W-:Y:S02]  /*4120*/  FMUL R62, R7.reuse, R69 ;  /* 0x00000045073e7220 */ /* 0x040fe40000400000 */
[----:B------:R-:W-:Y:S02]  /*4130*/  FMUL R63, R7, R68 ;  /* 0x00000044073f7220 */ /* 0x000fe40000400000 */
[----:B------:R-:W-:Y:S01]  /*4140*/  FFMA.FTZ R7, R4, R64, -0.16845393180847167969 ;  /* 0xbe2c7f3004077423 */ /* 0x000fe20000010040 */
[----:B------:R-:W-:Y:S01]  /*4150*/  F2FP.PACK_AB R59, R59, R62 ;  /* 0x0000003e3b3b723e */ /* 0x000fe200000000ff */
[----:B------:R-:W-:Y:S01]  /*4160*/  @P2 FMUL R79, R79, 0.25 ;  /* 0x3e8000004f4f2820 */ /* 0x000fe20000400000 */
[----:B------:R-:W-:Y:S01]  /*4170*/  F2FP.PACK_AB R63, R60, R63 ;  /* 0x0000003f3c3f723e */ /* 0x000fe200000000ff */
[----:B------:R-:W-:Y:S02]  /*4180*/  @P2 FMUL R78, R78, 0.25 ;  /* 0x3e8000004e4e2820 */ /* 0x000fe40000400000 */
[----:B------:R-:W-:Y:S01]  /*4190*/  @P2 FMUL R70, R70, 0.25 ;  /* 0x3e80000046462820 */ /* 0x000fe20000400000 */
[----:B------:R-:W-:Y:S01]  /*41a0*/  STS [R6+0x80], R59 ;  /* 0x0000803b06007388 */ /* 0x000fe20000000800 */
[----:B------:R-:W-:Y:S01]  /*41b0*/  @P2 FMUL R71, R71, 0.25 ;  /* 0x3e80000047472820 */ /* 0x000fe20000400000 */
[----:B------:R-:W-:Y:S01]  /*41c0*/  FSETP.NEU.AND P2, PT, R67, RZ, PT ;  /* 0x000000ff4300720b */ /* 0x000fe20003f4d000 */
[----:B------:R-:W-:Y:S01]  /*41d0*/  FFMA.FTZ R7, R4, R7, 0.1716887056827545166 ;  /* 0x3e2fcf2a04077423 */ /* 0x000fe20000010007 */
[----:B------:R1:W-:Y:S01]  /*41e0*/  STS [R6], R63 ;  /* 0x0000003f06007388 */ /* 0x0003e20000000800 */
[----:B------:R-:W-:-:S02]  /*41f0*/  @!P6 FMUL R79, R79, 16777216 ;  /* 0x4b8000004f4fe820 */ /* 0x000fc40000400000 */
[----:B------:R-:W-:Y:S02]  /*4200*/  @!P6 FMUL R78, R78, 16777216 ;  /* 0x4b8000004e4ee820 */ /* 0x000fe40000400000 */
[----:B------:R-:W-:Y:S02]  /*4210*/  @!P6 FMUL R70, R70, 16777216 ;  /* 0x4b8000004646e820 */ /* 0x000fe40000400000 */
[----:B------:R-:W-:Y:S02]  /*4220*/  @!P6 FMUL R71, R71, 16777216 ;  /* 0x4b8000004747e820 */ /* 0x000fe40000400000 */
[----:B------:R-:W-:Y:S02]  /*4230*/  FFMA.FTZ R7, R4, R7, -0.17900948226451873779 ;  /* 0xbe374e4304077423 */ /* 0x000fe40000010007 */
[C---:B0-----:R-:W-:Y:S02]  /*4240*/  FMUL R57, R50.reuse, R79 ;  /* 0x0000004f32397220 */ /* 0x041fe40000400000 */
[----:B------:R-:W-:-:S02]  /*4250*/  FMUL R58, R50, R78 ;  /* 0x0000004e323a7220 */ /* 0x000fc40000400000 */
[C---:B------:R-:W-:Y:S02]  /*4260*/  FMUL R61, R50.reuse, R70 ;  /* 0x00000046323d7220 */ /* 0x040fe40000400000 */
[----:B------:R-:W-:Y:S02]  /*4270*/  FMUL R50, R50, R71 ;  /* 0x0000004732327220 */ /* 0x000fe40000400000 */
[----:B------:R-:W-:Y:S01]  /*4280*/  FFMA.FTZ R7, R4, R7, 0.20512372255325317383 ;  /* 0x3e520bf404077423 */ /* 0x000fe20000010007 */
[----:B------:R-:W-:Y:S01]  /*4290*/  F2FP.PACK_AB R58, R58, R61 ;  /* 0x0000003d3a3a723e */ /* 0x000fe200000000ff */
[----:B------:R-:W-:Y:S01]  /*42a0*/  IMAD.IADD R21, R84, 0x1, -R21 ;  /* 0x0000000154157824 */ /* 0x000fe200078e0a15 */
[----:B------:R-:W-:Y:S01]  /*42b0*/  F2FP.PACK_AB R50, R57, R50 ;  /* 0x000000323932723e */ /* 0x000fe200000000ff */
[----:B------:R-:W-:Y:S02]  /*42c0*/  FFMA.FTZ R7, R4, R7, -0.24046532809734344482 ;  /* 0xbe763c8b04077423 */ /* 0x000fe40000010007 */
[----:B------:R-:W-:Y:S01]  /*42d0*/  STS [R55+0x400], R58 ;  /* 0x0004003a37007388 */ /* 0x000fe20000000800 */
[----:B------:R-:W-:-:S02]  /*42e0*/  FADD R21, R21, -1 ;  /* 0xbf80000015157421 */ /* 0x000fc40000000000 */
[----:B------:R-:W-:Y:S01]  /*42f0*/  FFMA.FTZ R7, R4, R7, 0.28857114911079406738 ;  /* 0x3e93bf9904077423 */ /* 0x000fe20000010007 */
[----:B------:R-:W-:Y:S01]  /*4300*/  STS [R55+0x480], R50 ;  /* 0x0004803237007388 */ /* 0x000fe20000000800 */
[----:B------:R-:W-:Y:S02]  /*4310*/  FADD R48, R48, -1 ;  /* 0xbf80000030307421 */ /* 0x000fe40000000000 */
[C---:B------:R-:W-:Y:S01]  /*4320*/  FFMA.FTZ R7, R4.reuse, R7, -0.36067417263984680176 ;  /* 0xbeb8aa4904077423 */ /* 0x040fe20000010007 */
[----:B------:R-:W-:Y:S01]  /*4330*/  STS [R38+0x800], R52 ;  /* 0x0008003426007388 */ /* 0x000fe20000000800 */
[----:B------:R-:W-:Y:S02]  /*4340*/  FADD R9, R9, -1 ;  /* 0xbf80000009097421 */ /* 0x000fe40000000000 */
[----:B------:R-:W-:Y:S01]  /*4350*/  FFMA.FTZ R7, R4, R7, 0.48089820146560668945 ;  /* 0x3ef6384a04077423 */ /* 0x000fe20000010007 */
[----:B------:R0:W-:Y:S01]  /*4360*/  STS [R38+0x880], R51 ;  /* 0x0008803326007388 */ /* 0x0001e20000000800 */
[----:B-1----:R-:W-:-:S02]  /*4370*/  FFMA.FTZ R6, R9, R64, -0.16845393180847167969 ;  /* 0xbe2c7f3009067423 */ /* 0x002fc40000010040 */
[C---:B------:R-:W-:Y:S01]  /*4380*/  FFMA.FTZ R7, R4.reuse, R7, -0.72134751081466674805 ;  /* 0xbf38aa3b04077423 */ /* 0x040fe20000010007 */
[----:B------:R1:W-:Y:S01]  /*4390*/  STS [R54+0xc00], R39 ;  /* 0x000c002736007388 */ /* 0x0003e20000000800 */
[C---:B------:R-:W-:Y:S02]  /*43a0*/  FFMA.FTZ R6, R9.reuse, R6, 0.1716887056827545166 ;  /* 0x3e2fcf2a09067423 */ /* 0x040fe40000010006 */
[C---:B------:R-:W-:Y:S01]  /*43b0*/  FMUL R7, R4.reuse, R7 ;  /* 0x0000000704077220 */ /* 0x040fe20000400000 */
[----:B------:R-:W-:Y:S01]  /*43c0*/  STS [R54+0xc80], R53 ;  /* 0x000c803536007388 */ /* 0x000fe20000000800 */
[----:B------:R-:W-:Y:S02]  /*43d0*/  FFMA.FTZ R6, R9, R6, -0.17900948226451873779 ;  /* 0xbe374e4309067423 */ /* 0x000fe40000010006 */
[----:B------:R-:W-:Y:S01]  /*43e0*/  FMUL R7, R4, R7 ;  /* 0x0000000704077220 */ /* 0x000fe20000400000 */
[----:B------:R-:W-:Y:S01]  /*43f0*/  BAR.SYNC.DEFER_BLOCKING 0x0 ;  /* 0x0000000000007b1d */ /* 0x000fe20000010000 */
[----:B0-----:R-:W-:-:S02]  /*4400*/  FFMA.FTZ R38, R21, R64, -0.16845393180847167969 ;  /* 0xbe2c7f3015267423 */ /* 0x001fc40000010040 */
[----:B-1----:R-:W-:Y:S02]  /*4410*/  FFMA.FTZ R39, R48, R64, -0.16845393180847167969 ;  /* 0xbe2c7f3030277423 */ /* 0x002fe40000010040 */
[----:B------:R-:W-:Y:S01]  /*4420*/  FFMA.FTZ R4, R4, 1.4426950216293334961, R7 ;  /* 0x3fb8aa3b04047823 */ /* 0x000fe20000010007 */
[----:B------:R-:W-:Y:S01]  /*4430*/  LOP3.LUT R7, R8, 0x4, RZ, 0x3c, !PT ;  /* 0x0000000408077812 */ /* 0x000fe200078e3cff */
[C---:B------:R-:W-:Y:S02]  /*4440*/  FFMA.FTZ R38, R21.reuse, R38, 0.1716887056827545166 ;  /* 0x3e2fcf2a15267423 */ /* 0x040fe40000010026 */
[C---:B------:R-:W-:Y:S02]  /*4450*/  FFMA.FTZ R39, R48.reuse, R39, 0.1716887056827545166 ;  /* 0x3e2fcf2a30277423 */ /* 0x040fe40000010027 */
[----:B------:R-:W-:Y:S02]  /*4460*/  FFMA.FTZ R38, R21, R38, -0.17900948226451873779 ;  /* 0xbe374e4315267423 */ /* 0x000fe40000010026 */
[----:B------:R-:W-:-:S02]  /*4470*/  FFMA.FTZ R39, R48, R39, -0.17900948226451873779 ;  /* 0xbe374e4330277423 */ /* 0x000fc40000010027 */
[C---:B------:R-:W-:Y:S02]  /*4480*/  FFMA.FTZ R38, R21.reuse, R38, 0.20512372255325317383 ;  /* 0x3e520bf415267423 */ /* 0x040fe40000010026 */
[C---:B------:R-:W-:Y:S02]  /*4490*/  FFMA.FTZ R39, R48.reuse, R39, 0.20512372255325317383 ;  /* 0x3e520bf430277423 */ /* 0x040fe40000010027 */
[----:B------:R-:W-:Y:S02]  /*44a0*/  FFMA.FTZ R38, R21, R38, -0.24046532809734344482 ;  /* 0xbe763c8b15267423 */ /* 0x000fe40000010026 */
[----:B------:R-:W-:Y:S02]  /*44b0*/  FFMA.FTZ R39, R48, R39, -0.24046532809734344482 ;  /* 0xbe763c8b30277423 */ /* 0x000fe40000010027 */
[----:B------:R-:W-:Y:S01]  /*44c0*/  FFMA.FTZ R6, R9, R6, 0.20512372255325317383 ;  /* 0x3e520bf409067423 */ /* 0x000fe20000010006 */
[----:B------:R-:W0:Y:S01]  /*44d0*/  LDS R51, [R8] ;  /* 0x0000000008337984 */ /* 0x000e220000000800 */
[----:B------:R-:W-:-:S02]  /*44e0*/  FFMA.FTZ R38, R21, R38, 0.28857114911079406738 ;  /* 0x3e93bf9915267423 */ /* 0x000fc40000010026 */
[C---:B------:R-:W-:Y:S01]  /*44f0*/  FFMA.FTZ R39, R48.reuse, R39, 0.28857114911079406738 ;  /* 0x3e93bf9930277423 */ /* 0x040fe20000010027 */
[----:B------:R-:W1:Y:S01]  /*4500*/  LDS R59, [R7] ;  /* 0x00000000073b7984 */ /* 0x000e620000000800 */
[----:B------:R-:W-:Y:S02]  /*4510*/  FFMA.FTZ R6, R9, R6, -0.24046532809734344482 ;  /* 0xbe763c8b09067423 */ /* 0x000fe40000010006 */
[----:B------:R-:W-:Y:S01]  /*4520*/  FFMA.FTZ R38, R21, R38, -0.36067417263984680176 ;  /* 0xbeb8aa4915267423 */ /* 0x000fe20000010026 */
[----:B------:R-:W2:Y:S01]  /*4530*/  LDS R53, [R8+0x100] ;  /* 0x0001000008357984 */ /* 0x000ea20000000800 */
[----:B------:R-:W-:Y:S02]  /*4540*/  FFMA.FTZ R39, R48, R39, -0.36067417263984680176 ;  /* 0xbeb8aa4930277423 */ /* 0x000fe40000010027 */
[----:B------:R-:W-:Y:S01]  /*4550*/  FFMA.FTZ R6, R9, R6, 0.28857114911079406738 ;  /* 0x3e93bf9909067423 */ /* 0x000fe20000010006 */
[----:B------:R-:W3:Y:S01]  /*4560*/  LDS R61, [R7+0x100] ;  /* 0x00010000073d7984 */ /* 0x000ee20000000800 */
[----:B------:R-:W-:-:S02]  /*4570*/  FFMA.FTZ R38, R21, R38, 0.48089820146560668945 ;  /* 0x3ef6384a15267423 */ /* 0x000fc40000010026 */
[C---:B------:R-:W-:Y:S01]  /*4580*/  FFMA.FTZ R39, R48.reuse, R39, 0.48089820146560668945 ;  /* 0x3ef6384a30277423 */ /* 0x040fe20000010027 */
[----:B------:R-:W4:Y:S01]  /*4590*/  LDS R55, [R8+0x200] ;  /* 0x0002000008377984 */ /* 0x000f220000000800 */
[----:B------:R-:W-:Y:S02]  /*45a0*/  FFMA.FTZ R6, R9, R6, -0.36067417263984680176 ;  /* 0xbeb8aa4909067423 */ /* 0x000fe40000010006 */
[----:B------:R-:W-:Y:S01]  /*45b0*/  FFMA.FTZ R38, R21, R38, -0.72134751081466674805 ;  /* 0xbf38aa3b15267423 */ /* 0x000fe20000010026 */
[----:B------:R-:W5:Y:S01]  /*45c0*/  LDS R63, [R7+0x200] ;  /* 0x00020000073f7984 */ /* 0x000f620000000800 */
[----:B------:R-:W-:Y:S02]  /*45d0*/  FFMA.FTZ R39, R48, R39, -0.72134751081466674805 ;  /* 0xbf38aa3b30277423 */ /* 0x000fe40000010027 */
[----:B------:R-:W-:Y:S01]  /*45e0*/  FFMA.FTZ R6, R9, R6, 0.48089820146560668945 ;  /* 0x3ef6384a09067423 */ /* 0x000fe20000010006 */
[----:B------:R-:W5:Y:S01]  /*45f0*/  LDS R57, [R8+0x300] ;  /* 0x0003000008397984 */ /* 0x000f620000000800 */
[----:B------:R-:W-:-:S02]  /*4600*/  FMUL R38, R21, R38 ;  /* 0x0000002615267220 */ /* 0x000fc40000400000 */
[C---:B------:R-:W-:Y:S01]  /*4610*/  FMUL R39, R48.reuse, R39 ;  /* 0x0000002730277220 */ /* 0x040fe20000400000 */
[----:B------:R0:W5:Y:S01]  /*4620*/  LDS R65, [R7+0x300] ;  /* 0x0003000007417984 */ /* 0x0001620000000800 */
[----:B------:R-:W-:Y:S02]  /*4630*/  FFMA.FTZ R6, R9, R6, -0.72134751081466674805 ;  /* 0xbf38aa3b09067423 */ /* 0x000fe40000010006 */
[----:B------:R-:W-:Y:S02]  /*4640*/  FADD R3, R3, R4 ;  /* 0x0000000403037221 */ /* 0x000fe40000000000 */
[----:B------:R-:W-:Y:S02]  /*4650*/  FMUL R38, R21, R38 ;  /* 0x0000002615267220 */ /* 0x000fe40000400000 */
[----:B------:R-:W-:Y:S01]  /*4660*/  @P4 IMAD.MOV.U32 R4, RZ, RZ, 0x7f800000 ;  /* 0x7f800000ff044424 */ /* 0x000fe200078e00ff */
[----:B0-----:R-:W-:Y:S01]  /*4670*/  @P5 MOV R7, 0x7f800000 ;  /* 0x7f80000000075802 */ /* 0x001fe20000000f00 */
[----:B------:R-:W-:-:S02]  /*4680*/  FMUL R39, R48, R39 ;  /* 0x0000002730277220 */ /* 0x000fc40000400000 */
[----:B------:R-:W-:Y:S01]  /*4690*/  FMUL R6, R9, R6 ;  /* 0x0000000609067220 */ /* 0x000fe20000400000 */
[----:B------:R-:W-:Y:S01]  /*46a0*/  STG.E.U16 [R30.64], R51 ;  /* 0x000000331e007986 */ /* 0x000fe2000c101504 */
[----:B------:R-:W-:Y:S02]  /*46b0*/  FFMA.FTZ R21, R21, 1.4426950216293334961, R38 ;  /* 0x3fb8aa3b15157823 */ /* 0x000fe40000010026 */
[----:B------:R-:W-:Y:S01]  /*46c0*/  @P4 FFMA.FTZ R3, R67, R4, +INF ;  /* 0x7f80000043034423 */ /* 0x000fe20000010004 */
[----:B------:R-:W-:Y:S01]  /*46d0*/  @P1 MOV R4, 0x7f800000 ;  /* 0x7f80000000041802 */ /* 0x000fe20000000f00 */
[----:B------:R-:W-:Y:S01]  /*46e0*/  FFMA.FTZ R48, R48, 1.4426950216293334961, R39 ;  /* 0x3fb8aa3b30307823 */ /* 0x000fe20000010027 */
[----:B-1----:R-:W-:Y:S01]  /*46f0*/  STG.E.U16 [R28.64], R59 ;  /* 0x0000003b1c007986 */ /* 0x002fe2000c101504 */
[----:B------:R-:W-:Y:S01]  /*4700*/  FMUL R6, R9, R6 ;  /* 0x0000000609067220 */ /* 0x000fe20000400000 */
[----:B------:R-:W-:Y:S01]  /*4710*/  FSETP.NEU.AND P4, PT, R66, RZ, PT ;  /* 0x000000ff4200720b */ /* 0x000fe20003f8d000 */
[----:B------:R-:W-:Y:S01]  /*4720*/  FADD R18, R18, R21 ;  /* 0x0000001512127221 */ /* 0x000fe20000000000 */
[----:B--2---:R-:W-:Y:S01]  /*4730*/  STG.E.U16 [R26.64], R53 ;  /* 0x000000351a007986 */ /* 0x004fe2000c101504 */
[----:B------:R-:W-:Y:S01]  /*4740*/  FADD R48, R49, R48 ;  /* 0x0000003031307221 */ /* 0x000fe20000000000 */
[----:B------:R-:W-:Y:S01]  /*4750*/  FSEL R3, R3, -INF , P2 ;  /* 0xff80000003037808 */ /* 0x000fe20001000000 */
[----:B------:R-:W-:Y:S01]  /*4760*/  @P3 IMAD.MOV.U32 R21, RZ, RZ, 0x7f800000 ;  /* 0x7f800000ff153424 */ /* 0x000fe200078e00ff */
[----:B---3--:R-:W-:Y:S01]  /*4770*/  STG.E.U16 [R32.64], R61 ;  /* 0x0000003d20007986 */ /* 0x008fe2000c101504 */
[--C-:B------:R-:W-:Y:S01]  /*4780*/  FFMA.FTZ R9, R9, 1.4426950216293334961, R6.reuse ;  /* 0x3fb8aa3b09097823 */ /* 0x100fe20000010006 */
[----:B------:R-:W-:Y:S01]  /*4790*/  PRMT R6, R61, 0x7632, R6 ;  /* 0x000076323d067816 */ /* 0x000fe20000000006 */
[----:B------:R-:W-:Y:S01]  /*47a0*/  @P1 FFMA.FTZ R48, R85, R4, +INF ;  /* 0x7f80000055301423 */ /* 0x000fe20000010004 */
[----:B------:R-:W-:Y:S01]  /*47b0*/  PRMT R4, R51, 0x7632, R4 ;  /* 0x0000763233047816 */ /* 0x000fe20000000004 */
[----:B----4-:R-:W-:Y:S01]  /*47c0*/  STG.E.U16 [R14.64], R55 ;  /* 0x000000370e007986 */ /* 0x010fe2000c101504 */
[----:B------:R-:W-:Y:S01]  /*47d0*/  @P3 FFMA.FTZ R18, R84, R21, +INF ;  /* 0x7f80000054123423 */ /* 0x000fe20000010015 */
[----:B------:R-:W-:Y:S01]  /*47e0*/  PRMT R21, R59, 0x7632, R21 ;  /* 0x000076323b157816 */ /* 0x000fe20000000015 */
[----:B------:R-:W-:Y:S01]  /*47f0*/  FADD R9, R20, R9 ;  /* 0x0000000914097221 */ /* 0x000fe20000000000 */
[----:B-----5:R0:W-:Y:S01]  /*4800*/  STG.E.U16 [R12.64], R63 ;  /* 0x0000003f0c007986 */ /* 0x0201e2000c101504 */
[----:B------:R-:W-:Y:S01]  /*4810*/  PRMT R20, R53, 0x7632, R20 ;  /* 0x0000763235147816 */ /* 0x000fe20000000014 */
[----:B------:R-:W-:Y:S01]  /*4820*/  @P5 FFMA.FTZ R9, R66, R7, +INF ;  /* 0x7f80000042095423 */ /* 0x000fe20000010007 */
[----:B------:R-:W-:Y:S01]  /*4830*/  FSETP.NEU.AND P5, PT, R84, RZ, PT ;  /* 0x000000ff5400720b */ /* 0x000fe20003fad000 */
[----:B------:R1:W-:Y:S01]  /*4840*/  STG.E.U16 [R36.64], R57 ;  /* 0x0000003924007986 */ /* 0x0003e2000c101504 */
[----:B------:R-:W-:-:S02]  /*4850*/  PRMT R8, R65, 0x7632, R8 ;  /* 0x0000763241087816 */ /* 0x000fc40000000008 */
[----:B------:R-:W-:Y:S01]  /*4860*/  FSETP.NEU.AND P3, PT, R85, RZ, PT ;  /* 0x000000ff5500720b */ /* 0x000fe20003f6d000 */
[----:B------:R-:W-:Y:S01]  /*4870*/  STG.E.U16 [R34.64], R65 ;  /* 0x0000004122007986 */ /* 0x000fe2000c101504 */
[----:B------:R-:W-:Y:S02]  /*4880*/  FSEL R18, R18, -INF , P5 ;  /* 0xff80000012127808 */ /* 0x000fe40002800000 */
[----:B------:R-:W-:Y:S01]  /*4890*/  FSEL R7, R48, -INF , P3 ;  /* 0xff80000030077808 */ /* 0x000fe20001800000 */
[----:B------:R2:W-:Y:S01]  /*48a0*/  STG.E.U16 [R22.64], R4 ;  /* 0x0000000416007986 */ /* 0x0005e2000c101504 */
[----:B0-----:R-:W-:Y:S01]  /*48b0*/  PRMT R63, R63, 0x7632, R63 ;  /* 0x000076323f3f7816 */ /* 0x001fe2000000003f */
[----:B------:R-:W-:Y:S02]  /*48c0*/  FFMA R12, R3, 0.69314718246459960938, R104 ;  /* 0x3f317218030c7823 */ /* 0x000fe40000000068 */
[----:B------:R0:W-:Y:S01]  /*48d0*/  STG.E.U16 [R42.64], R21 ;  /* 0x000000152a007986 */ /* 0x0001e2000c101504 */
[----:B-1----:R-:W-:Y:S01]  /*48e0*/  PRMT R57, R57, 0x7632, R57 ;  /* 0x0000763239397816 */ /* 0x002fe20000000039 */
[----:B------:R-:W-:-:S02]  /*48f0*/  FFMA R14, R18, 0.69314718246459960938, R107 ;  /* 0x3f317218120e7823 */ /* 0x000fc4000000006b */
[----:B------:R0:W-:Y:S01]  /*4900*/  STG.E.U16 [R40.64], R20 ;  /* 0x0000001428007986 */ /* 0x0001e2000c101504 */
[----:B------:R-:W-:Y:S01]  /*4910*/  FFMA R15, R7, 0.69314718246459960938, R106 ;  /* 0x3f317218070f7823 */ /* 0x000fe2000000006a */
[----:B--2---:R-:W-:Y:S02]  /*4920*/  PRMT R23, R55, 0x7632, R23 ;  /* 0x0000763237177816 */ /* 0x004fe40000000017 */
[----:B------:R0:W-:Y:S01]  /*4930*/  STG.E.U16 [R24.64], R6 ;  /* 0x0000000618007986 */ /* 0x0001e2000c101504 */
[----:B------:R-:W-:-:S03]  /*4940*/  FSEL R4, R9, -INF , P4 ;  /* 0xff80000009047808 */ /* 0x000fc60002000000 */
[----:B------:R0:W-:Y:S02]  /*4950*/  STG.E.U16 [R46.64], R23 ;  /* 0x000000172e007986 */ /* 0x0001e4000c101504 */
[----:B------:R-:W-:Y:S02]  /*4960*/  FFMA R13, R4, 0.69314718246459960938, R105 ;  /* 0x3f317218040d7823 */ /* 0x000fe40000000069 */
[----:B------:R0:W-:Y:S04]  /*4970*/  STG.E.U16 [R44.64], R63 ;  /* 0x0000003f2c007986 */ /* 0x0001e8000c101504 */
[----:B------:R0:W-:Y:S04]  /*4980*/  STG.E.U16 [R10.64], R57 ;  /* 0x000000390a007986 */ /* 0x0001e8000c101504 */
[----:B------:R0:W-:Y:S04]  /*4990*/  STG.E.U16 [R16.64], R8 ;  /* 0x0000000810007986 */ /* 0x0001e8000c101504 */
[----:B------:R-:W-:Y:S06]  /*49a0*/  BAR.SYNC.DEFER_BLOCKING 0x0 ;  /* 0x0000000000007b1d */ /* 0x000fec0000010000 */
[----:B------:R0:W-:Y:S04]  /*49b0*/  STS.128 [R5], R12 ;  /* 0x0000000c05007388 */ /* 0x0001e80000000c00 */
[----:B------:R-:W-:Y:S06]  /*49c0*/  BAR.SYNC.DEFER_BLOCKING 0x0 ;  /* 0x0000000000007b1d */ /* 0x000fec0000010000 */
[----:B------:R-:W-:Y:S05]  /*49d0*/  @P0 EXIT ;  /* 0x000000000000094d */ /* 0x000fea0003800000 */
[----:B0-----:R-:W0:Y:S01]  /*49e0*/  LDS R19, [R19] ;  /* 0x0000000013137984 */ /* 0x001e220000000800 */
[----:B------:R-:W-:Y:S01]  /*49f0*/  IMAD R0, R0, c[0x0][0x1cc], RZ ;  /* 0x0000730000007a24 */ /* 0x000fe200078e02ff */
[C---:B------:R-:W-:Y:S01]  /*4a00*/  SHF.L.U32 R4, R2.reuse, 0x2, RZ ;  /* 0x0000000202047819 */ /* 0x040fe200000006ff */
[----:B------:R-:W-:-:S04]  /*4a10*/  IMAD.HI R5, R2, 0x4, RZ ;  /* 0x0000000402057827 */ /* 0x000fc800078e02ff */
[C---:B------:R-:W-:Y:S02]  /*4a20*/  IMAD.SHL.U32 R3, R0.reuse, 0x4, RZ ;  /* 0x0000000400037824 */ /* 0x040fe400078e00ff */
[----:B------:R-:W-:-:S03]  /*4a30*/  IMAD.HI R0, R0, 0x4, RZ ;  /* 0x0000000400007827 */ /* 0x000fc600078e02ff */
[----:B------:R-:W-:-:S04]  /*4a40*/  IADD3 R2, P0, P1, R4, c[0x0][0x180], R3 ;  /* 0x0000600004027a10 */ /* 0x000fc8000791e003 */
[----:B------:R-:W-:-:S05]  /*4a50*/  IADD3.X R3, R5, c[0x0][0x184], R0, P0, P1 ;  /* 0x0000610005037a10 */ /* 0x000fca00007e2400 */
[----:B0-----:R-:W-:Y:S01]  /*4a60*/  STG.E [R2.64], R19 ;  /* 0x0000001302007986 */ /* 0x001fe2000c101904 */
[----:B------:R-:W-:Y:S05]  /*4a70*/  EXIT ;  /* 0x000000000000794d */ /* 0x000fea0003800000 */
.L_x_2:
[----:B------:R-:W-:-:S00]  /*4a80*/  BRA `(.L_x_2) ;  /* 0xfffffff000007947 */ /* 0x000fc0000383ffff */
[----:B------:R-:W-:-:S00]  /*4a90*/  NOP ;  /* 0x0000000000007918 */ /* 0x000fc00000000000 */
        /* <DEDUP_REMOVED lines=14> */
.L_x_3:


//--------------------- .nv.global.init           --------------------------
	.section	.nv.global.init,"aw",@progbits
.nv.global.init:
	.type		_$_str,@object
	.size		_$_str,(.L_0 - _$_str)
_$_str:
        /*0000*/ 	.byte	0x5f, 0x5f, 0x43, 0x55, 0x44, 0x41, 0x5f, 0x46, 0x54, 0x5a, 0x00
.L_0:


//--------------------- .nv.shared.attn_fwd       --------------------------
	.section	.nv.shared.attn_fwd,"aw",@nobits
	.sectionflags	@""
	.align	16
